// auto-generated by cutlass_sweep.gemm — config: {"arch": "sm_90", "cluster_m": 8, "cluster_n": 1, "dtype": "e5m2", "dtype_b": "e5m2", "layout": "nt", "stages": 0, "tile_k": 32, "tile_m": 64, "tile_n": 64}
#include "cutlass/cutlass.h"
#include "cutlass/gemm/collective/collective_builder.hpp"
#include "cutlass/gemm/device/gemm_universal_adapter.h"
#include "cutlass/gemm/kernel/gemm_universal.hpp"
#include "cutlass/epilogue/collective/collective_builder.hpp"

using ElemA = cutlass::float_e5m2_t;
using ElemB = cutlass::float_e5m2_t;
using ElemCD = cutlass::float_e5m2_t;
using Acc  = float;
using TileShape    = cute::Shape<cute::_64, cute::_64, cute::_32>;
using ClusterShape = cute::Shape<cute::_8, cute::_1, cute::_1>;

using CollectiveEpilogue = typename cutlass::epilogue::collective::CollectiveBuilder<
    cutlass::arch::Sm90, cutlass::arch::OpClassTensorOp,
    TileShape, ClusterShape,
    cutlass::epilogue::collective::EpilogueTileAuto,
    Acc, Acc,
    ElemCD, cutlass::layout::RowMajor, 128 / cutlass::sizeof_bits<ElemCD>::value,
    ElemCD, cutlass::layout::RowMajor, 128 / cutlass::sizeof_bits<ElemCD>::value,
    cutlass::epilogue::collective::EpilogueScheduleAuto
  >::CollectiveOp;

using CollectiveMainloop = typename cutlass::gemm::collective::CollectiveBuilder<
    cutlass::arch::Sm90, cutlass::arch::OpClassTensorOp,
    ElemA, cutlass::layout::RowMajor, 128 / cutlass::sizeof_bits<ElemA>::value,
    ElemB, cutlass::layout::ColumnMajor, 128 / cutlass::sizeof_bits<ElemB>::value,
    Acc,
    TileShape, ClusterShape,
    cutlass::gemm::collective::StageCountAutoCarveout<static_cast<int>(sizeof(typename CollectiveEpilogue::SharedStorage))>,
    cutlass::gemm::collective::KernelScheduleAuto
  >::CollectiveOp;

using GemmKernel = cutlass::gemm::kernel::GemmUniversal<
    cute::Shape<int,int,int,int>,
    CollectiveMainloop,
    CollectiveEpilogue
>;
using Gemm = cutlass::gemm::device::GemmUniversalAdapter<GemmKernel>;

// Force the device kernel symbol into the cubin without needing a host main.
auto* _anchor = &cutlass::device_kernel<GemmKernel>;


// ===== COMPILED SASS (sm_90a) =====

	.target	sm_90a

	.elftype	@"ET_EXEC"


//--------------------- .note.nv.tkinfo           --------------------------
	.section	.note.nv.tkinfo,"",@"SHT_NOTE"
	.sectionflags	@"SHF_NOTE_NV_TKINFO"
	.tkinfo
        /*0018*/ 	.word	0x00000002
        /*0030*/ 	.string	""
        /*0030*/ 	.string	"ptxas"
        /*0030*/ 	.string	"Cuda compilation tools, release 13.0, V13.0.88"
        /*0030*/ 	.string	"Build cuda_13.0.r13.0/compiler.36424714_0"
        /*0030*/ 	.string	"-arch sm_90a -m 64 "



//--------------------- .note.nv.cuinfo           --------------------------
	.section	.note.nv.cuinfo,"",@"SHT_NOTE"
	.sectionflags	@"SHF_NOTE_NV_CUINFO"
        /*0018*/ 	.short	0x0002
        /*001a*/ 	.short	0x005a
        /*001c*/ 	.short	0x0082
	.zero		2


//--------------------- .nv.info                  --------------------------
	.section	.nv.info,"",@"SHT_CUDA_INFO"
	.align	4


	//----- nvinfo : EIATTR_REGCOUNT
	.align		4
        /*0000*/ 	.byte	0x04, 0x2f
        /*0002*/ 	.short	(.L_12 - .L_11)
	.align		4
.L_11:
        /*0004*/ 	.word	index@(_ZN7cutlass13device_kernelINS_4gemm6kernel13GemmUniversalIN4cute5tupleIJiiiiEEENS1_10collective13CollectiveMmaINS1_37MainloopSm90TmaGmmaWarpSpecializedFP8ILi56ENS5_IJNS4_1CILi8EEENSA_ILi1EEESC_EEENS1_32KernelTmaWarpSpecializedPingpongEEENS5_IJNSA_ILi64EEESG_NSA_ILi32EEEEEENS_12float_e5m2_tENS5_IJlSC_lEEESJ_SK_NS4_8TiledMMAINS4_8MMA_AtomIJNS4_4SM904GMMA30MMA_64x64x32_F32E5M2E5M2_SS_TNILNSO_7ScaleInE1ELSQ_1EEEEEENS4_6LayoutINS5_IJSC_SC_SC_EEENS5_IJNSA_ILi0EEESV_SV_EEEEENS5_IJNS4_10UnderscoreESY_SY_EEEEENS4_13SM90_TMA_LOADENS4_14ComposedLayoutINS4_7SwizzleILi1ELi4ELi3EEENS4_18smem_ptr_flag_bitsILi8EEENST_INS5_IJSB_SH_EEENS5_IJSH_SC_EEEEEEEvNS4_8identityENS4_23SM90_TMA_LOAD_MULTICASTES1A_vS1B_EENS_8epilogue10collective6detail29Sm90TmaWarpSpecializedAdapterINS1F_15DefaultEpilogueISJ_SK_SK_NS1E_6thread17LinearCombinationISJ_Li1EffLNS1J_9ScaleType4KindE0ELNS_15FloatRoundStyleE2ESJ_EENS1_15EpilogueDefaultEEEEEvvEEEEvNT_6ParamsE)
        /*0008*/ 	.word	0x000000a8


	//----- nvinfo : EIATTR_FRAME_SIZE
	.align		4
.L_12:
        /*000c*/ 	.byte	0x04, 0x11
        /*000e*/ 	.short	(.L_14 - .L_13)
	.align		4
.L_13:
        /*0010*/ 	.word	index@(_ZN7cutlass13device_kernelINS_4gemm6kernel13GemmUniversalIN4cute5tupleIJiiiiEEENS1_10collective13CollectiveMmaINS1_37MainloopSm90TmaGmmaWarpSpecializedFP8ILi56ENS5_IJNS4_1CILi8EEENSA_ILi1EEESC_EEENS1_32KernelTmaWarpSpecializedPingpongEEENS5_IJNSA_ILi64EEESG_NSA_ILi32EEEEEENS_12float_e5m2_tENS5_IJlSC_lEEESJ_SK_NS4_8TiledMMAINS4_8MMA_AtomIJNS4_4SM904GMMA30MMA_64x64x32_F32E5M2E5M2_SS_TNILNSO_7ScaleInE1ELSQ_1EEEEEENS4_6LayoutINS5_IJSC_SC_SC_EEENS5_IJNSA_ILi0EEESV_SV_EEEEENS5_IJNS4_10UnderscoreESY_SY_EEEEENS4_13SM90_TMA_LOADENS4_14ComposedLayoutINS4_7SwizzleILi1ELi4ELi3EEENS4_18smem_ptr_flag_bitsILi8EEENST_INS5_IJSB_SH_EEENS5_IJSH_SC_EEEEEEEvNS4_8identityENS4_23SM90_TMA_LOAD_MULTICASTES1A_vS1B_EENS_8epilogue10collective6detail29Sm90TmaWarpSpecializedAdapterINS1F_15DefaultEpilogueISJ_SK_SK_NS1E_6thread17LinearCombinationISJ_Li1EffLNS1J_9ScaleType4KindE0ELNS_15FloatRoundStyleE2ESJ_EENS1_15EpilogueDefaultEEEEEvvEEEEvNT_6ParamsE)
        /*0014*/ 	.word	0x00000000


	//----- nvinfo : EIATTR_MIN_STACK_SIZE
	.align		4
.L_14:
        /*0018*/ 	.byte	0x04, 0x12
        /*001a*/ 	.short	(.L_16 - .L_15)
	.align		4
.L_15:
        /*001c*/ 	.word	index@(_ZN7cutlass13device_kernelINS_4gemm6kernel13GemmUniversalIN4cute5tupleIJiiiiEEENS1_10collective13CollectiveMmaINS1_37MainloopSm90TmaGmmaWarpSpecializedFP8ILi56ENS5_IJNS4_1CILi8EEENSA_ILi1EEESC_EEENS1_32KernelTmaWarpSpecializedPingpongEEENS5_IJNSA_ILi64EEESG_NSA_ILi32EEEEEENS_12float_e5m2_tENS5_IJlSC_lEEESJ_SK_NS4_8TiledMMAINS4_8MMA_AtomIJNS4_4SM904GMMA30MMA_64x64x32_F32E5M2E5M2_SS_TNILNSO_7ScaleInE1ELSQ_1EEEEEENS4_6LayoutINS5_IJSC_SC_SC_EEENS5_IJNSA_ILi0EEESV_SV_EEEEENS5_IJNS4_10UnderscoreESY_SY_EEEEENS4_13SM90_TMA_LOADENS4_14ComposedLayoutINS4_7SwizzleILi1ELi4ELi3EEENS4_18smem_ptr_flag_bitsILi8EEENST_INS5_IJSB_SH_EEENS5_IJSH_SC_EEEEEEEvNS4_8identityENS4_23SM90_TMA_LOAD_MULTICASTES1A_vS1B_EENS_8epilogue10collective6detail29Sm90TmaWarpSpecializedAdapterINS1F_15DefaultEpilogueISJ_SK_SK_NS1E_6thread17LinearCombinationISJ_Li1EffLNS1J_9ScaleType4KindE0ELNS_15FloatRoundStyleE2ESJ_EENS1_15EpilogueDefaultEEEEEvvEEEEvNT_6ParamsE)
        /*0020*/ 	.word	0x00000000
.L_16:


//--------------------- .nv.compat                --------------------------
	.section	.nv.compat,"",@"SHT_CUDA_COMPAT_INFO"
	.align	4
        /*0000*/ 	.byte	0x02, 0x09, 0x01, 0x00, 0x02, 0x02, 0x04, 0x00, 0x02, 0x05, 0x05, 0x00, 0x03, 0x07, 0x01, 0x01
        /*0010*/ 	.byte	0x02, 0x03, 0x01, 0x00, 0x02, 0x06, 0x01, 0x00, 0x04, 0x0b, 0x08, 0x00, 0x00, 0x00, 0x00, 0x00
        /*0020*/ 	.byte	0x00, 0x00, 0x00, 0x00


//--------------------- .nv.info._ZN7cutlass13device_kernelINS_4gemm6kernel13GemmUniversalIN4cute5tupleIJiiiiEEENS1_10collective13CollectiveMmaINS1_37MainloopSm90TmaGmmaWarpSpecializedFP8ILi56ENS5_IJNS4_1CILi8EEENSA_ILi1EEESC_EEENS1_32KernelTmaWarpSpecializedPingpongEEENS5_IJNSA_ILi64EEESG_NSA_ILi32EEEEEENS_12float_e5m2_tENS5_IJlSC_lEEESJ_SK_NS4_8TiledMMAINS4_8MMA_AtomIJNS4_4SM904GMMA30MMA_64x64x32_F32E5M2E5M2_SS_TNILNSO_7ScaleInE1ELSQ_1EEEEEENS4_6LayoutINS5_IJSC_SC_SC_EEENS5_IJNSA_ILi0EEESV_SV_EEEEENS5_IJNS4_10UnderscoreESY_SY_EEEEENS4_13SM90_TMA_LOADENS4_14ComposedLayoutINS4_7SwizzleILi1ELi4ELi3EEENS4_18smem_ptr_flag_bitsILi8EEENST_INS5_IJSB_SH_EEENS5_IJSH_SC_EEEEEEEvNS4_8identityENS4_23SM90_TMA_LOAD_MULTICASTES1A_vS1B_EENS_8epilogue10collective6detail29Sm90TmaWarpSpecializedAdapterINS1F_15DefaultEpilogueISJ_SK_SK_NS1E_6thread17LinearCombinationISJ_Li1EffLNS1J_9ScaleType4KindE0ELNS_15FloatRoundStyleE2ESJ_EENS1_15EpilogueDefaultEEEEEvvEEEEvNT_6ParamsE --------------------------
	.section	.nv.info._ZN7cutlass13device_kernelINS_4gemm6kernel13GemmUniversalIN4cute5tupleIJiiiiEEENS1_10collective13CollectiveMmaINS1_37MainloopSm90TmaGmmaWarpSpecializedFP8ILi56ENS5_IJNS4_1CILi8EEENSA_ILi1EEESC_EEENS1_32KernelTmaWarpSpecializedPingpongEEENS5_IJNSA_ILi64EEESG_NSA_ILi32EEEEEENS_12float_e5m2_tENS5_IJlSC_lEEESJ_SK_NS4_8TiledMMAINS4_8MMA_AtomIJNS4_4SM904GMMA30MMA_64x64x32_F32E5M2E5M2_SS_TNILNSO_7ScaleInE1ELSQ_1EEEEEENS4_6LayoutINS5_IJSC_SC_SC_EEENS5_IJNSA_ILi0EEESV_SV_EEEEENS5_IJNS4_10UnderscoreESY_SY_EEEEENS4_13SM90_TMA_LOADENS4_14ComposedLayoutINS4_7SwizzleILi1ELi4ELi3EEENS4_18smem_ptr_flag_bitsILi8EEENST_INS5_IJSB_SH_EEENS5_IJSH_SC_EEEEEEEvNS4_8identityENS4_23SM90_TMA_LOAD_MULTICASTES1A_vS1B_EENS_8epilogue10collective6detail29Sm90TmaWarpSpecializedAdapterINS1F_15DefaultEpilogueISJ_SK_SK_NS1E_6thread17LinearCombinationISJ_Li1EffLNS1J_9ScaleType4KindE0ELNS_15FloatRoundStyleE2ESJ_EENS1_15EpilogueDefaultEEEEEvvEEEEvNT_6ParamsE,"",@"SHT_CUDA_INFO"
	.sectionflags	@""
	.align	4


	//----- nvinfo : EIATTR_CUDA_API_VERSION
	.align		4
        /*0000*/ 	.byte	0x04, 0x37
        /*0002*/ 	.short	(.L_18 - .L_17)
.L_17:
        /*0004*/ 	.word	0x00000082


	//----- nvinfo : EIATTR_KPARAM_INFO
	.align		4
.L_18:
        /*0008*/ 	.byte	0x04, 0x17
        /*000a*/ 	.short	(.L_20 - .L_19)
.L_19:
        /*000c*/ 	.word	0x00000000
        /*0010*/ 	.short	0x0000
        /*0012*/ 	.short	0x0070
        /*0014*/ 	.byte	0x00, 0xf0, 0x01, 0x10


	//----- nvinfo : EIATTR_SPARSE_MMA_MASK
	.align		4
.L_20:
        /*0018*/ 	.byte	0x03, 0x50
        /*001a*/ 	.short	0x0000


	//----- nvinfo : EIATTR_MAXREG_COUNT
	.align		4
        /*001c*/ 	.byte	0x03, 0x1b
        /*001e*/ 	.short	0x00a8


	//----- nvinfo : EIATTR_NUM_BARRIERS
	.align		4
        /*0020*/ 	.byte	0x02, 0x4c
        /*0022*/ 	.byte	0x01
	.zero		1


	//----- nvinfo : EIATTR_MERCURY_ISA_VERSION
	.align		4
        /*0024*/ 	.byte	0x03, 0x5f
        /*0026*/ 	.short	0x0101


	//----- nvinfo : EIATTR_INT_WARP_WIDE_INSTR_OFFSETS
	.align		4
        /*0028*/ 	.byte	0x04, 0x31
        /*002a*/ 	.short	(.L_22 - .L_21)


	//   ....[0]....
.L_21:
        /*002c*/ 	.word	0x00000c00


	//   ....[1]....
        /*0030*/ 	.word	0x00000c30


	//   ....[2]....
        /*0034*/ 	.word	0x00000cc0


	//   ....[3]....
        /*0038*/ 	.word	0x00000d80


	//   ....[4]....
        /*003c*/ 	.word	0x00000da0


	//   ....[5]....
        /*0040*/ 	.word	0x00000db0


	//   ....[6]....
        /*0044*/ 	.word	0x00000e40


	//   ....[7]....
        /*0048*/ 	.word	0x00000e90


	//   ....[8]....
        /*004c*/ 	.word	0x00002d80


	//----- nvinfo : EIATTR_COOP_GROUP_MASK_REGIDS
	.align		4
.L_22:
        /*0050*/ 	.byte	0x04, 0x29
        /*0052*/ 	.short	(.L_24 - .L_23)


	//   ....[0]....
.L_23:
        /*0054*/ 	.word	0xffffffff


	//   ....[1]....
        /*0058*/ 	.word	0xffffffff


	//   ....[2]....
        /*005c*/ 	.word	0xffffffff


	//   ....[3]....
        /*0060*/ 	.word	0xffffffff


	//   ....[4]....
        /*0064*/ 	.word	0xffffffff


	//   ....[5]....
        /*0068*/ 	.word	0xffffffff


	//   ....[6]....
        /*006c*/ 	.word	0xffffffff


	//----- nvinfo : EIATTR_COOP_GROUP_INSTR_OFFSETS
	.align		4
.L_24:
        /*0070*/ 	.byte	0x04, 0x28
        /*0072*/ 	.short	(.L_26 - .L_25)


	//   ....[0]....
.L_25:
        /*0074*/ 	.word	0x00000060


	//   ....[1]....
        /*0078*/ 	.word	0x00000070


	//   ....[2]....
        /*007c*/ 	.word	0x00000130


	//   ....[3]....
        /*0080*/ 	.word	0x000009b0


	//   ....[4]....
        /*0084*/ 	.word	0x000009f0


	//   ....[5]....
        /*0088*/ 	.word	0x00000c60


	//   ....[6]....
        /*008c*/ 	.word	0x00001000


	//----- nvinfo : EIATTR_REG_RECONFIG
	.align		4
.L_26:
        /*0090*/ 	.byte	0x01, 0x54
	.zero		2


	//----- nvinfo : EIATTR_MBARRIER_INSTR_OFFSETS
	.align		4
        /*0094*/ 	.byte	0x04, 0x39
        /*0096*/ 	.short	(.L_28 - .L_27)


	//   ....[0]....
.L_27:
        /*0098*/ 	.word	0x00000280
        /*009c*/ 	.word	0x000000ff
        /*00a0*/ 	.word	0x00000000
        /*00a4*/ 	.short	0x0100
        /*00a6*/ 	.byte	0x08
	.zero		1


	//   ....[1]....
        /*00a8*/ 	.word	0x00000290
        /*00ac*/ 	.word	0x000000ff
        /*00b0*/ 	.word	0x000001c0
        /*00b4*/ 	.short	0x0100
        /*00b6*/ 	.byte	0x08
	.zero		1


	//   ....[2]....
        /*00b8*/ 	.word	0x000002a0
        /*00bc*/ 	.word	0x000000ff
        /*00c0*/ 	.word	0x00000008
        /*00c4*/ 	.short	0x0100
        /*00c6*/ 	.byte	0x08
	.zero		1


	//   ....[3]....
        /*00c8*/ 	.word	0x000002b0
        /*00cc*/ 	.word	0x000000ff
        /*00d0*/ 	.word	0x000001c8
        /*00d4*/ 	.short	0x0100
        /*00d6*/ 	.byte	0x08
	.zero		1


	//   ....[4]....
        /*00d8*/ 	.word	0x000002c0
        /*00dc*/ 	.word	0x000000ff
        /*00e0*/ 	.word	0x00000010
        /*00e4*/ 	.short	0x0100
        /*00e6*/ 	.byte	0x08
	.zero		1


	//   ....[5]....
        /*00e8*/ 	.word	0x000002d0
        /*00ec*/ 	.word	0x000000ff
        /*00f0*/ 	.word	0x000001d0
        /*00f4*/ 	.short	0x0100
        /*00f6*/ 	.byte	0x08
	.zero		1


	//   ....[6]....
        /*00f8*/ 	.word	0x000002e0
        /*00fc*/ 	.word	0x000000ff
        /*0100*/ 	.word	0x00000018
        /*0104*/ 	.short	0x0100
        /*0106*/ 	.byte	0x08
	.zero		1


	//   ....[7]....
        /*0108*/ 	.word	0x000002f0
        /*010c*/ 	.word	0x000000ff
        /*0110*/ 	.word	0x000001d8
        /*0114*/ 	.short	0x0100
        /*0116*/ 	.byte	0x08
	.zero		1


	//   ....[8]....
        /*0118*/ 	.word	0x00000300
        /*011c*/ 	.word	0x000000ff
        /*0120*/ 	.word	0x00000020
        /*0124*/ 	.short	0x0100
        /*0126*/ 	.byte	0x08
	.zero		1


	//   ....[9]....
        /*0128*/ 	.word	0x00000310
        /*012c*/ 	.word	0x000000ff
        /*0130*/ 	.word	0x000001e0
        /*0134*/ 	.short	0x0100
        /*0136*/ 	.byte	0x08
	.zero		1


	//   ....[10]....
        /*0138*/ 	.word	0x00000320
        /*013c*/ 	.word	0x000000ff
        /*0140*/ 	.word	0x00000028
        /*0144*/ 	.short	0x0100
        /*0146*/ 	.byte	0x08
	.zero		1


	//   ....[11]....
        /*0148*/ 	.word	0x00000330
        /*014c*/ 	.word	0x000000ff
        /*0150*/ 	.word	0x000001e8
        /*0154*/ 	.short	0x0100
        /*0156*/ 	.byte	0x08
	.zero		1


	//   ....[12]....
        /*0158*/ 	.word	0x00000340
        /*015c*/ 	.word	0x000000ff
        /*0160*/ 	.word	0x00000030
        /*0164*/ 	.short	0x0100
        /*0166*/ 	.byte	0x08
	.zero		1


	//   ....[13]....
        /*0168*/ 	.word	0x00000350
        /*016c*/ 	.word	0x000000ff
        /*0170*/ 	.word	0x000001f0
        /*0174*/ 	.short	0x0100
        /*0176*/ 	.byte	0x08
	.zero		1


	//   ....[14]....
        /*0178*/ 	.word	0x00000360
        /*017c*/ 	.word	0x000000ff
        /*0180*/ 	.word	0x00000038
        /*0184*/ 	.short	0x0100
        /*0186*/ 	.byte	0x08
	.zero		1


	//   ....[15]....
        /*0188*/ 	.word	0x00000370
        /*018c*/ 	.word	0x000000ff
        /*0190*/ 	.word	0x000001f8
        /*0194*/ 	.short	0x0100
        /*0196*/ 	.byte	0x08
	.zero		1


	//   ....[16]....
        /*0198*/ 	.word	0x00000380
        /*019c*/ 	.word	0x000000ff
        /*01a0*/ 	.word	0x00000040
        /*01a4*/ 	.short	0x0100
        /*01a6*/ 	.byte	0x08
	.zero		1


	//   ....[17]....
        /*01a8*/ 	.word	0x00000390
        /*01ac*/ 	.word	0x000000ff
        /*01b0*/ 	.word	0x00000200
        /*01b4*/ 	.short	0x0100
        /*01b6*/ 	.byte	0x08
	.zero		1


	//   ....[18]....
        /*01b8*/ 	.word	0x000003a0
        /*01bc*/ 	.word	0x000000ff
        /*01c0*/ 	.word	0x00000048
        /*01c4*/ 	.short	0x0100
        /*01c6*/ 	.byte	0x08
	.zero		1


	//   ....[19]....
        /*01c8*/ 	.word	0x000003b0
        /*01cc*/ 	.word	0x000000ff
        /*01d0*/ 	.word	0x00000208
        /*01d4*/ 	.short	0x0100
        /*01d6*/ 	.byte	0x08
	.zero		1


	//   ....[20]....
        /*01d8*/ 	.word	0x000003c0
        /*01dc*/ 	.word	0x000000ff
        /*01e0*/ 	.word	0x00000050
        /*01e4*/ 	.short	0x0100
        /*01e6*/ 	.byte	0x08
	.zero		1


	//   ....[21]....
        /*01e8*/ 	.word	0x000003d0
        /*01ec*/ 	.word	0x000000ff
        /*01f0*/ 	.word	0x00000210
        /*01f4*/ 	.short	0x0100
        /*01f6*/ 	.byte	0x08
	.zero		1


	//   ....[22]....
        /*01f8*/ 	.word	0x000003e0
        /*01fc*/ 	.word	0x000000ff
        /*0200*/ 	.word	0x00000058
        /*0204*/ 	.short	0x0100
        /*0206*/ 	.byte	0x08
	.zero		1


	//   ....[23]....
        /*0208*/ 	.word	0x000003f0
        /*020c*/ 	.word	0x000000ff
        /*0210*/ 	.word	0x00000218
        /*0214*/ 	.short	0x0100
        /*0216*/ 	.byte	0x08
	.zero		1


	//   ....[24]....
        /*0218*/ 	.word	0x00000400
        /*021c*/ 	.word	0x000000ff
        /*0220*/ 	.word	0x00000060
        /*0224*/ 	.short	0x0100
        /*0226*/ 	.byte	0x08
	.zero		1


	//   ....[25]....
        /*0228*/ 	.word	0x00000410
        /*022c*/ 	.word	0x000000ff
        /*0230*/ 	.word	0x00000220
        /*0234*/ 	.short	0x0100
        /*0236*/ 	.byte	0x08
	.zero		1


	//   ....[26]....
        /*0238*/ 	.word	0x00000420
        /*023c*/ 	.word	0x000000ff
        /*0240*/ 	.word	0x00000068
        /*0244*/ 	.short	0x0100
        /*0246*/ 	.byte	0x08
	.zero		1


	//   ....[27]....
        /*0248*/ 	.word	0x00000430
        /*024c*/ 	.word	0x000000ff
        /*0250*/ 	.word	0x00000228
        /*0254*/ 	.short	0x0100
        /*0256*/ 	.byte	0x08
	.zero		1


	//   ....[28]....
        /*0258*/ 	.word	0x00000440
        /*025c*/ 	.word	0x000000ff
        /*0260*/ 	.word	0x00000070
        /*0264*/ 	.short	0x0100
        /*0266*/ 	.byte	0x08
	.zero		1


	//   ....[29]....
        /*0268*/ 	.word	0x00000450
        /*026c*/ 	.word	0x000000ff
        /*0270*/ 	.word	0x00000230
        /*0274*/ 	.short	0x0100
        /*0276*/ 	.byte	0x08
	.zero		1


	//   ....[30]....
        /*0278*/ 	.word	0x00000460
        /*027c*/ 	.word	0x000000ff
        /*0280*/ 	.word	0x00000078
        /*0284*/ 	.short	0x0100
        /*0286*/ 	.byte	0x08
	.zero		1


	//   ....[31]....
        /*0288*/ 	.word	0x00000470
        /*028c*/ 	.word	0x000000ff
        /*0290*/ 	.word	0x00000238
        /*0294*/ 	.short	0x0100
        /*0296*/ 	.byte	0x08
	.zero		1


	//   ....[32]....
        /*0298*/ 	.word	0x00000480
        /*029c*/ 	.word	0x000000ff
        /*02a0*/ 	.word	0x00000080
        /*02a4*/ 	.short	0x0100
        /*02a6*/ 	.byte	0x08
	.zero		1


	//   ....[33]....
        /*02a8*/ 	.word	0x00000490
        /*02ac*/ 	.word	0x000000ff
        /*02b0*/ 	.word	0x00000240
        /*02b4*/ 	.short	0x0100
        /*02b6*/ 	.byte	0x08
	.zero		1


	//   ....[34]....
        /*02b8*/ 	.word	0x000004a0
        /*02bc*/ 	.word	0x000000ff
        /*02c0*/ 	.word	0x00000088
        /*02c4*/ 	.short	0x0100
        /*02c6*/ 	.byte	0x08
	.zero		1


	//   ....[35]....
        /*02c8*/ 	.word	0x000004b0
        /*02cc*/ 	.word	0x000000ff
        /*02d0*/ 	.word	0x00000248
        /*02d4*/ 	.short	0x0100
        /*02d6*/ 	.byte	0x08
	.zero		1


	//   ....[36]....
        /*02d8*/ 	.word	0x000004c0
        /*02dc*/ 	.word	0x000000ff
        /*02e0*/ 	.word	0x00000090
        /*02e4*/ 	.short	0x0100
        /*02e6*/ 	.byte	0x08
	.zero		1


	//   ....[37]....
        /*02e8*/ 	.word	0x000004d0
        /*02ec*/ 	.word	0x000000ff
        /*02f0*/ 	.word	0x00000250
        /*02f4*/ 	.short	0x0100
        /*02f6*/ 	.byte	0x08
	.zero		1


	//   ....[38]....
        /*02f8*/ 	.word	0x000004e0
        /*02fc*/ 	.word	0x000000ff
        /*0300*/ 	.word	0x00000098
        /*0304*/ 	.short	0x0100
        /*0306*/ 	.byte	0x08
	.zero		1


	//   ....[39]....
        /*0308*/ 	.word	0x000004f0
        /*030c*/ 	.word	0x000000ff
        /*0310*/ 	.word	0x00000258
        /*0314*/ 	.short	0x0100
        /*0316*/ 	.byte	0x08
	.zero		1


	//   ....[40]....
        /*0318*/ 	.word	0x00000500
        /*031c*/ 	.word	0x000000ff
        /*0320*/ 	.word	0x000000a0
        /*0324*/ 	.short	0x0100
        /*0326*/ 	.byte	0x08
	.zero		1


	//   ....[41]....
        /*0328*/ 	.word	0x00000510
        /*032c*/ 	.word	0x000000ff
        /*0330*/ 	.word	0x00000260
        /*0334*/ 	.short	0x0100
        /*0336*/ 	.byte	0x08
	.zero		1


	//   ....[42]....
        /*0338*/ 	.word	0x00000520
        /*033c*/ 	.word	0x000000ff
        /*0340*/ 	.word	0x000000a8
        /*0344*/ 	.short	0x0100
        /*0346*/ 	.byte	0x08
	.zero		1


	//   ....[43]....
        /*0348*/ 	.word	0x00000530
        /*034c*/ 	.word	0x000000ff
        /*0350*/ 	.word	0x00000268
        /*0354*/ 	.short	0x0100
        /*0356*/ 	.byte	0x08
	.zero		1


	//   ....[44]....
        /*0358*/ 	.word	0x00000540
        /*035c*/ 	.word	0x000000ff
        /*0360*/ 	.word	0x000000b0
        /*0364*/ 	.short	0x0100
        /*0366*/ 	.byte	0x08
	.zero		1


	//   ....[45]....
        /*0368*/ 	.word	0x00000550
        /*036c*/ 	.word	0x000000ff
        /*0370*/ 	.word	0x00000270
        /*0374*/ 	.short	0x0100
        /*0376*/ 	.byte	0x08
	.zero		1


	//   ....[46]....
        /*0378*/ 	.word	0x00000560
        /*037c*/ 	.word	0x000000ff
        /*0380*/ 	.word	0x000000b8
        /*0384*/ 	.short	0x0100
        /*0386*/ 	.byte	0x08
	.zero		1


	//   ....[47]....
        /*0388*/ 	.word	0x00000570
        /*038c*/ 	.word	0x000000ff
        /*0390*/ 	.word	0x00000278
        /*0394*/ 	.short	0x0100
        /*0396*/ 	.byte	0x08
	.zero		1


	//   ....[48]....
        /*0398*/ 	.word	0x00000580
        /*039c*/ 	.word	0x000000ff
        /*03a0*/ 	.word	0x000000c0
        /*03a4*/ 	.short	0x0100
        /*03a6*/ 	.byte	0x08
	.zero		1


	//   ....[49]....
        /*03a8*/ 	.word	0x00000590
        /*03ac*/ 	.word	0x000000ff
        /*03b0*/ 	.word	0x00000280
        /*03b4*/ 	.short	0x0100
        /*03b6*/ 	.byte	0x08
	.zero		1


	//   ....[50]....
        /*03b8*/ 	.word	0x000005a0
        /*03bc*/ 	.word	0x000000ff
        /*03c0*/ 	.word	0x000000c8
        /*03c4*/ 	.short	0x0100
        /*03c6*/ 	.byte	0x08
	.zero		1


	//   ....[51]....
        /*03c8*/ 	.word	0x000005b0
        /*03cc*/ 	.word	0x000000ff
        /*03d0*/ 	.word	0x00000288
        /*03d4*/ 	.short	0x0100
        /*03d6*/ 	.byte	0x08
	.zero		1


	//   ....[52]....
        /*03d8*/ 	.word	0x000005c0
        /*03dc*/ 	.word	0x000000ff
        /*03e0*/ 	.word	0x000000d0
        /*03e4*/ 	.short	0x0100
        /*03e6*/ 	.byte	0x08
	.zero		1


	//   ....[53]....
        /*03e8*/ 	.word	0x000005d0
        /*03ec*/ 	.word	0x000000ff
        /*03f0*/ 	.word	0x00000290
        /*03f4*/ 	.short	0x0100
        /*03f6*/ 	.byte	0x08
	.zero		1


	//   ....[54]....
        /*03f8*/ 	.word	0x000005e0
        /*03fc*/ 	.word	0x000000ff
        /*0400*/ 	.word	0x000000d8
        /*0404*/ 	.short	0x0100
        /*0406*/ 	.byte	0x08
	.zero		1


	//   ....[55]....
        /*0408*/ 	.word	0x000005f0
        /*040c*/ 	.word	0x000000ff
        /*0410*/ 	.word	0x00000298
        /*0414*/ 	.short	0x0100
        /*0416*/ 	.byte	0x08
	.zero		1


	//   ....[56]....
        /*0418*/ 	.word	0x00000600
        /*041c*/ 	.word	0x000000ff
        /*0420*/ 	.word	0x000000e0
        /*0424*/ 	.short	0x0100
        /*0426*/ 	.byte	0x08
	.zero		1


	//   ....[57]....
        /*0428*/ 	.word	0x00000610
        /*042c*/ 	.word	0x000000ff
        /*0430*/ 	.word	0x000002a0
        /*0434*/ 	.short	0x0100
        /*0436*/ 	.byte	0x08
	.zero		1


	//   ....[58]....
        /*0438*/ 	.word	0x00000620
        /*043c*/ 	.word	0x000000ff
        /*0440*/ 	.word	0x000000e8
        /*0444*/ 	.short	0x0100
        /*0446*/ 	.byte	0x08
	.zero		1


	//   ....[59]....
        /*0448*/ 	.word	0x00000630
        /*044c*/ 	.word	0x000000ff
        /*0450*/ 	.word	0x000002a8
        /*0454*/ 	.short	0x0100
        /*0456*/ 	.byte	0x08
	.zero		1


	//   ....[60]....
        /*0458*/ 	.word	0x00000640
        /*045c*/ 	.word	0x000000ff
        /*0460*/ 	.word	0x000000f0
        /*0464*/ 	.short	0x0100
        /*0466*/ 	.byte	0x08
	.zero		1


	//   ....[61]....
        /*0468*/ 	.word	0x00000650
        /*046c*/ 	.word	0x000000ff
        /*0470*/ 	.word	0x000002b0
        /*0474*/ 	.short	0x0100
        /*0476*/ 	.byte	0x08
	.zero		1


	//   ....[62]....
        /*0478*/ 	.word	0x00000660
        /*047c*/ 	.word	0x000000ff
        /*0480*/ 	.word	0x000000f8
        /*0484*/ 	.short	0x0100
        /*0486*/ 	.byte	0x08
	.zero		1


	//   ....[63]....
        /*0488*/ 	.word	0x00000670
        /*048c*/ 	.word	0x000000ff
        /*0490*/ 	.word	0x000002b8
        /*0494*/ 	.short	0x0100
        /*0496*/ 	.byte	0x08
	.zero		1


	//   ....[64]....
        /*0498*/ 	.word	0x00000680
        /*049c*/ 	.word	0x000000ff
        /*04a0*/ 	.word	0x00000100
        /*04a4*/ 	.short	0x0100
        /*04a6*/ 	.byte	0x08
	.zero		1


	//   ....[65]....
        /*04a8*/ 	.word	0x00000690
        /*04ac*/ 	.word	0x000000ff
        /*04b0*/ 	.word	0x000002c0
        /*04b4*/ 	.short	0x0100
        /*04b6*/ 	.byte	0x08
	.zero		1


	//   ....[66]....
        /*04b8*/ 	.word	0x000006a0
        /*04bc*/ 	.word	0x000000ff
        /*04c0*/ 	.word	0x00000108
        /*04c4*/ 	.short	0x0100
        /*04c6*/ 	.byte	0x08
	.zero		1


	//   ....[67]....
        /*04c8*/ 	.word	0x000006b0
        /*04cc*/ 	.word	0x000000ff
        /*04d0*/ 	.word	0x000002c8
        /*04d4*/ 	.short	0x0100
        /*04d6*/ 	.byte	0x08
	.zero		1


	//   ....[68]....
        /*04d8*/ 	.word	0x000006c0
        /*04dc*/ 	.word	0x000000ff
        /*04e0*/ 	.word	0x00000110
        /*04e4*/ 	.short	0x0100
        /*04e6*/ 	.byte	0x08
	.zero		1


	//   ....[69]....
        /*04e8*/ 	.word	0x000006d0
        /*04ec*/ 	.word	0x000000ff
        /*04f0*/ 	.word	0x000002d0
        /*04f4*/ 	.short	0x0100
        /*04f6*/ 	.byte	0x08
	.zero		1


	//   ....[70]....
        /*04f8*/ 	.word	0x000006e0
        /*04fc*/ 	.word	0x000000ff
        /*0500*/ 	.word	0x00000118
        /*0504*/ 	.short	0x0100
        /*0506*/ 	.byte	0x08
	.zero		1


	//   ....[71]....
        /*0508*/ 	.word	0x000006f0
        /*050c*/ 	.word	0x000000ff
        /*0510*/ 	.word	0x000002d8
        /*0514*/ 	.short	0x0100
        /*0516*/ 	.byte	0x08
	.zero		1


	//   ....[72]....
        /*0518*/ 	.word	0x00000700
        /*051c*/ 	.word	0x000000ff
        /*0520*/ 	.word	0x00000120
        /*0524*/ 	.short	0x0100
        /*0526*/ 	.byte	0x08
	.zero		1


	//   ....[73]....
        /*0528*/ 	.word	0x00000710
        /*052c*/ 	.word	0x000000ff
        /*0530*/ 	.word	0x000002e0
        /*0534*/ 	.short	0x0100
        /*0536*/ 	.byte	0x08
	.zero		1


	//   ....[74]....
        /*0538*/ 	.word	0x00000720
        /*053c*/ 	.word	0x000000ff
        /*0540*/ 	.word	0x00000128
        /*0544*/ 	.short	0x0100
        /*0546*/ 	.byte	0x08
	.zero		1


	//   ....[75]....
        /*0548*/ 	.word	0x00000730
        /*054c*/ 	.word	0x000000ff
        /*0550*/ 	.word	0x000002e8
        /*0554*/ 	.short	0x0100
        /*0556*/ 	.byte	0x08
	.zero		1


	//   ....[76]....
        /*0558*/ 	.word	0x00000740
        /*055c*/ 	.word	0x000000ff
        /*0560*/ 	.word	0x00000130
        /*0564*/ 	.short	0x0100
        /*0566*/ 	.byte	0x08
	.zero		1


	//   ....[77]....
        /*0568*/ 	.word	0x00000750
        /*056c*/ 	.word	0x000000ff
        /*0570*/ 	.word	0x000002f0
        /*0574*/ 	.short	0x0100
        /*0576*/ 	.byte	0x08
	.zero		1


	//   ....[78]....
        /*0578*/ 	.word	0x00000760
        /*057c*/ 	.word	0x000000ff
        /*0580*/ 	.word	0x00000138
        /*0584*/ 	.short	0x0100
        /*0586*/ 	.byte	0x08
	.zero		1


	//   ....[79]....
        /*0588*/ 	.word	0x00000770
        /*058c*/ 	.word	0x000000ff
        /*0590*/ 	.word	0x000002f8
        /*0594*/ 	.short	0x0100
        /*0596*/ 	.byte	0x08
	.zero		1


	//   ....[80]....
        /*0598*/ 	.word	0x00000780
        /*059c*/ 	.word	0x000000ff
        /*05a0*/ 	.word	0x00000140
        /*05a4*/ 	.short	0x0100
        /*05a6*/ 	.byte	0x08
	.zero		1


	//   ....[81]....
        /*05a8*/ 	.word	0x00000790
        /*05ac*/ 	.word	0x000000ff
        /*05b0*/ 	.word	0x00000300
        /*05b4*/ 	.short	0x0100
        /*05b6*/ 	.byte	0x08
	.zero		1


	//   ....[82]....
        /*05b8*/ 	.word	0x000007a0
        /*05bc*/ 	.word	0x000000ff
        /*05c0*/ 	.word	0x00000148
        /*05c4*/ 	.short	0x0100
        /*05c6*/ 	.byte	0x08
	.zero		1


	//   ....[83]....
        /*05c8*/ 	.word	0x000007b0
        /*05cc*/ 	.word	0x000000ff
        /*05d0*/ 	.word	0x00000308
        /*05d4*/ 	.short	0x0100
        /*05d6*/ 	.byte	0x08
	.zero		1


	//   ....[84]....
        /*05d8*/ 	.word	0x000007c0
        /*05dc*/ 	.word	0x000000ff
        /*05e0*/ 	.word	0x00000150
        /*05e4*/ 	.short	0x0100
        /*05e6*/ 	.byte	0x08
	.zero		1


	//   ....[85]....
        /*05e8*/ 	.word	0x000007d0
        /*05ec*/ 	.word	0x000000ff
        /*05f0*/ 	.word	0x00000310
        /*05f4*/ 	.short	0x0100
        /*05f6*/ 	.byte	0x08
	.zero		1


	//   ....[86]....
        /*05f8*/ 	.word	0x000007e0
        /*05fc*/ 	.word	0x000000ff
        /*0600*/ 	.word	0x00000158
        /*0604*/ 	.short	0x0100
        /*0606*/ 	.byte	0x08
	.zero		1


	//   ....[87]....
        /*0608*/ 	.word	0x000007f0
        /*060c*/ 	.word	0x000000ff
        /*0610*/ 	.word	0x00000318
        /*0614*/ 	.short	0x0100
        /*0616*/ 	.byte	0x08
	.zero		1


	//   ....[88]....
        /*0618*/ 	.word	0x00000800
        /*061c*/ 	.word	0x000000ff
        /*0620*/ 	.word	0x00000160
        /*0624*/ 	.short	0x0100
        /*0626*/ 	.byte	0x08
	.zero		1


	//   ....[89]....
        /*0628*/ 	.word	0x00000810
        /*062c*/ 	.word	0x000000ff
        /*0630*/ 	.word	0x00000320
        /*0634*/ 	.short	0x0100
        /*0636*/ 	.byte	0x08
	.zero		1


	//   ....[90]....
        /*0638*/ 	.word	0x00000820
        /*063c*/ 	.word	0x000000ff
        /*0640*/ 	.word	0x00000168
        /*0644*/ 	.short	0x0100
        /*0646*/ 	.byte	0x08
	.zero		1


	//   ....[91]....
        /*0648*/ 	.word	0x00000830
        /*064c*/ 	.word	0x000000ff
        /*0650*/ 	.word	0x00000328
        /*0654*/ 	.short	0x0100
        /*0656*/ 	.byte	0x08
	.zero		1


	//   ....[92]....
        /*0658*/ 	.word	0x00000840
        /*065c*/ 	.word	0x000000ff
        /*0660*/ 	.word	0x00000170
        /*0664*/ 	.short	0x0100
        /*0666*/ 	.byte	0x08
	.zero		1


	//   ....[93]....
        /*0668*/ 	.word	0x00000850
        /*066c*/ 	.word	0x000000ff
        /*0670*/ 	.word	0x00000330
        /*0674*/ 	.short	0x0100
        /*0676*/ 	.byte	0x08
	.zero		1


	//   ....[94]....
        /*0678*/ 	.word	0x00000860
        /*067c*/ 	.word	0x000000ff
        /*0680*/ 	.word	0x00000178
        /*0684*/ 	.short	0x0100
        /*0686*/ 	.byte	0x08
	.zero		1


	//   ....[95]....
        /*0688*/ 	.word	0x00000870
        /*068c*/ 	.word	0x000000ff
        /*0690*/ 	.word	0x00000338
        /*0694*/ 	.short	0x0100
        /*0696*/ 	.byte	0x08
	.zero		1


	//   ....[96]....
        /*0698*/ 	.word	0x00000880
        /*069c*/ 	.word	0x000000ff
        /*06a0*/ 	.word	0x00000180
        /*06a4*/ 	.short	0x0100
        /*06a6*/ 	.byte	0x08
	.zero		1


	//   ....[97]....
        /*06a8*/ 	.word	0x00000890
        /*06ac*/ 	.word	0x000000ff
        /*06b0*/ 	.word	0x00000340
        /*06b4*/ 	.short	0x0100
        /*06b6*/ 	.byte	0x08
	.zero		1


	//   ....[98]....
        /*06b8*/ 	.word	0x000008a0
        /*06bc*/ 	.word	0x000000ff
        /*06c0*/ 	.word	0x00000188
        /*06c4*/ 	.short	0x0100
        /*06c6*/ 	.byte	0x08
	.zero		1


	//   ....[99]....
        /*06c8*/ 	.word	0x000008b0
        /*06cc*/ 	.word	0x000000ff
        /*06d0*/ 	.word	0x00000348
        /*06d4*/ 	.short	0x0100
        /*06d6*/ 	.byte	0x08
	.zero		1


	//   ....[100]....
        /*06d8*/ 	.word	0x000008c0
        /*06dc*/ 	.word	0x000000ff
        /*06e0*/ 	.word	0x00000190
        /*06e4*/ 	.short	0x0100
        /*06e6*/ 	.byte	0x08
	.zero		1


	//   ....[101]....
        /*06e8*/ 	.word	0x000008d0
        /*06ec*/ 	.word	0x000000ff
        /*06f0*/ 	.word	0x00000350
        /*06f4*/ 	.short	0x0100
        /*06f6*/ 	.byte	0x08
	.zero		1


	//   ....[102]....
        /*06f8*/ 	.word	0x000008e0
        /*06fc*/ 	.word	0x000000ff
        /*0700*/ 	.word	0x00000198
        /*0704*/ 	.short	0x0100
        /*0706*/ 	.byte	0x08
	.zero		1


	//   ....[103]....
        /*0708*/ 	.word	0x000008f0
        /*070c*/ 	.word	0x000000ff
        /*0710*/ 	.word	0x00000358
        /*0714*/ 	.short	0x0100
        /*0716*/ 	.byte	0x08
	.zero		1


	//   ....[104]....
        /*0718*/ 	.word	0x00000900
        /*071c*/ 	.word	0x000000ff
        /*0720*/ 	.word	0x000001a0
        /*0724*/ 	.short	0x0100
        /*0726*/ 	.byte	0x08
	.zero		1


	//   ....[105]....
        /*0728*/ 	.word	0x00000910
        /*072c*/ 	.word	0x000000ff
        /*0730*/ 	.word	0x00000360
        /*0734*/ 	.short	0x0100
        /*0736*/ 	.byte	0x08
	.zero		1


	//   ....[106]....
        /*0738*/ 	.word	0x00000920
        /*073c*/ 	.word	0x000000ff
        /*0740*/ 	.word	0x000001a8
        /*0744*/ 	.short	0x0100
        /*0746*/ 	.byte	0x08
	.zero		1


	//   ....[107]....
        /*0748*/ 	.word	0x00000930
        /*074c*/ 	.word	0x000000ff
        /*0750*/ 	.word	0x00000368
        /*0754*/ 	.short	0x0100
        /*0756*/ 	.byte	0x08
	.zero		1


	//   ....[108]....
        /*0758*/ 	.word	0x00000940
        /*075c*/ 	.word	0x000000ff
        /*0760*/ 	.word	0x000001b0
        /*0764*/ 	.short	0x0100
        /*0766*/ 	.byte	0x08
	.zero		1


	//   ....[109]....
        /*0768*/ 	.word	0x00000950
        /*076c*/ 	.word	0x000000ff
        /*0770*/ 	.word	0x00000370
        /*0774*/ 	.short	0x0100
        /*0776*/ 	.byte	0x08
	.zero		1


	//   ....[110]....
        /*0778*/ 	.word	0x00000960
        /*077c*/ 	.word	0x000000ff
        /*0780*/ 	.word	0x000001b8
        /*0784*/ 	.short	0x0100
        /*0786*/ 	.byte	0x08
	.zero		1


	//   ....[111]....
        /*0788*/ 	.word	0x00000970
        /*078c*/ 	.word	0x000000ff
        /*0790*/ 	.word	0x00000378
        /*0794*/ 	.short	0x0100
        /*0796*/ 	.byte	0x08
	.zero		1


	//   ....[112]....
        /*0798*/ 	.word	0x00000ed0
        /*079c*/ 	.word	0x000000ff
        /*07a0*/ 	.word	0x000003b0
        /*07a4*/ 	.short	0x0100
        /*07a6*/ 	.byte	0x08
	.zero		1


	//   ....[113]....
        /*07a8*/ 	.word	0x00000f60
        /*07ac*/ 	.word	0x000000ff
        /*07b0*/ 	.word	0x000003b8
        /*07b4*/ 	.short	0x0100
        /*07b6*/ 	.byte	0x08
	.zero		1


	//   ....[114]....
        /*07b8*/ 	.word	0x00000f80
        /*07bc*/ 	.word	0x000000ff
        /*07c0*/ 	.word	0x00000390
        /*07c4*/ 	.short	0x0100
        /*07c6*/ 	.byte	0x09
	.zero		1


	//   ....[115]....
        /*07c8*/ 	.word	0x00000f90
        /*07cc*/ 	.word	0x000000ff
        /*07d0*/ 	.word	0x00000398
        /*07d4*/ 	.short	0x0100
        /*07d6*/ 	.byte	0x09
	.zero		1


	//   ....[116]....
        /*07d8*/ 	.word	0x00000fa0
        /*07dc*/ 	.word	0x000000ff
        /*07e0*/ 	.word	0x000003a0
        /*07e4*/ 	.short	0x0100
        /*07e6*/ 	.byte	0x09
	.zero		1


	//   ....[117]....
        /*07e8*/ 	.word	0x00000fb0
        /*07ec*/ 	.word	0x000000ff
        /*07f0*/ 	.word	0x000003a8
        /*07f4*/ 	.short	0x0100
        /*07f6*/ 	.byte	0x09
	.zero		1


	//   ....[118]....
        /*07f8*/ 	.word	0x00001d90
        /*07fc*/ 	.word	0x000000ff
        /*0800*/ 	.word	0xfffffff8
        /*0804*/ 	.short	0x010a
        /*0806*/ 	.byte	0x0f
	.zero		1


	//   ....[119]....
        /*0808*/ 	.word	0x00002060
        /*080c*/ 	.word	0x000000ff
        /*0810*/ 	.word	0x00000000
        /*0814*/ 	.short	0x010a
        /*0816*/ 	.byte	0x06
	.zero		1


	//   ....[120]....
        /*0818*/ 	.word	0x000020a0
        /*081c*/ 	.word	0x000000ff
        /*0820*/ 	.word	0x00000000
        /*0824*/ 	.short	0x010a
        /*0826*/ 	.byte	0x06
	.zero		1


	//   ....[121]....
        /*0828*/ 	.word	0x000025c0
        /*082c*/ 	.word	0x000000ff
        /*0830*/ 	.word	0x00000000
        /*0834*/ 	.short	0x010a
        /*0836*/ 	.byte	0x09
	.zero		1


	//   ....[122]....
        /*0838*/ 	.word	0x00002600
        /*083c*/ 	.word	0x000000ff
        /*0840*/ 	.word	0x00000000
        /*0844*/ 	.short	0x010a
        /*0846*/ 	.byte	0x09
	.zero		1


	//   ....[123]....
        /*0848*/ 	.word	0x00002990
        /*084c*/ 	.word	0x00000013
        /*0850*/ 	.word	0x00000000
        /*0854*/ 	.short	0x0101
        /*0856*/ 	.byte	0x3f
	.zero		1


	//   ....[124]....
        /*0858*/ 	.word	0x00002d10
        /*085c*/ 	.word	0x00000011
        /*0860*/ 	.word	0x00000000
        /*0864*/ 	.short	0x0101
        /*0866*/ 	.byte	0x17
	.zero		1


	//   ....[125]....
        /*0868*/ 	.word	0x00002e20
        /*086c*/ 	.word	0x00000011
        /*0870*/ 	.word	0x00000000
        /*0874*/ 	.short	0x0101
        /*0876*/ 	.byte	0x3f
	.zero		1


	//   ....[126]....
        /*0878*/ 	.word	0x00002ee0
        /*087c*/ 	.word	0x000000ff
        /*0880*/ 	.word	0x00000008
        /*0884*/ 	.short	0x010a
        /*0886*/ 	.byte	0x0f
	.zero		1


	//   ....[127]....
        /*0888*/ 	.word	0x00005740
        /*088c*/ 	.word	0x00000004
        /*0890*/ 	.word	0x00000000
        /*0894*/ 	.short	0x0101
        /*0896*/ 	.byte	0x17
	.zero		1


	//   ....[128]....
        /*0898*/ 	.word	0x00006060
        /*089c*/ 	.word	0x00000013
        /*08a0*/ 	.word	0x000001c0
        /*08a4*/ 	.short	0x010a
        /*08a6*/ 	.byte	0x3f
	.zero		1


	//   ....[129]....
        /*08a8*/ 	.word	0x00006410
        /*08ac*/ 	.word	0x00000004
        /*08b0*/ 	.word	0x000003b8
        /*08b4*/ 	.short	0x0101
        /*08b6*/ 	.byte	0x3f
	.zero		1


	//   ....[130]....
        /*08b8*/ 	.word	0x00006b40
        /*08bc*/ 	.word	0x00000005
        /*08c0*/ 	.word	0x00000000
        /*08c4*/ 	.short	0x010a
        /*08c6*/ 	.byte	0x3f
	.zero		1


	//   ....[131]....
        /*08c8*/ 	.word	0x00006bc0
        /*08cc*/ 	.word	0x00000007
        /*08d0*/ 	.word	0x00000000
        /*08d4*/ 	.short	0x010a
        /*08d6*/ 	.byte	0x3f
	.zero		1


	//   ....[132]....
        /*08d8*/ 	.word	0x00006c50
        /*08dc*/ 	.word	0x00000006
        /*08e0*/ 	.word	0x00000000
        /*08e4*/ 	.short	0x010a
        /*08e6*/ 	.byte	0x3f
	.zero		1


	//   ....[133]....
        /*08e8*/ 	.word	0x00006ce0
        /*08ec*/ 	.word	0x00000007
        /*08f0*/ 	.word	0x00000000
        /*08f4*/ 	.short	0x010a
        /*08f6*/ 	.byte	0x3f
	.zero		1


	//   ....[134]....
        /*08f8*/ 	.word	0x00006d70
        /*08fc*/ 	.word	0x00000006
        /*0900*/ 	.word	0x00000000
        /*0904*/ 	.short	0x010a
        /*0906*/ 	.byte	0x3f
	.zero		1


	//   ....[135]....
        /*0908*/ 	.word	0x00006e00
        /*090c*/ 	.word	0x00000007
        /*0910*/ 	.word	0x00000000
        /*0914*/ 	.short	0x010a
        /*0916*/ 	.byte	0x3f
	.zero		1


	//   ....[136]....
        /*0918*/ 	.word	0x00006e90
        /*091c*/ 	.word	0x00000006
        /*0920*/ 	.word	0x00000000
        /*0924*/ 	.short	0x010a
        /*0926*/ 	.byte	0x3f
	.zero		1


	//   ....[137]....
        /*0928*/ 	.word	0x00006f20
        /*092c*/ 	.word	0x00000007
        /*0930*/ 	.word	0x00000000
        /*0934*/ 	.short	0x010a
        /*0936*/ 	.byte	0x3f
	.zero		1


	//   ....[138]....
        /*0938*/ 	.word	0x00006fb0
        /*093c*/ 	.word	0x00000006
        /*0940*/ 	.word	0x00000000
        /*0944*/ 	.short	0x010a
        /*0946*/ 	.byte	0x3f
	.zero		1


	//   ....[139]....
        /*0948*/ 	.word	0x00007040
        /*094c*/ 	.word	0x00000007
        /*0950*/ 	.word	0x00000000
        /*0954*/ 	.short	0x010a
        /*0956*/ 	.byte	0x3f
	.zero		1


	//   ....[140]....
        /*0958*/ 	.word	0x000070d0
        /*095c*/ 	.word	0x00000006
        /*0960*/ 	.word	0x00000000
        /*0964*/ 	.short	0x010a
        /*0966*/ 	.byte	0x3f
	.zero		1


	//   ....[141]....
        /*0968*/ 	.word	0x00007160
        /*096c*/ 	.word	0x00000007
        /*0970*/ 	.word	0x00000000
        /*0974*/ 	.short	0x010a
        /*0976*/ 	.byte	0x3f
	.zero		1


	//   ....[142]....
        /*0978*/ 	.word	0x000071f0
        /*097c*/ 	.word	0x00000006
        /*0980*/ 	.word	0x00000000
        /*0984*/ 	.short	0x010a
        /*0986*/ 	.byte	0x3f
	.zero		1


	//   ....[143]....
        /*0988*/ 	.word	0x00007280
        /*098c*/ 	.word	0x00000007
        /*0990*/ 	.word	0x00000000
        /*0994*/ 	.short	0x010a
        /*0996*/ 	.byte	0x3f
	.zero		1


	//   ....[144]....
        /*0998*/ 	.word	0x00007310
        /*099c*/ 	.word	0x00000006
        /*09a0*/ 	.word	0x00000000
        /*09a4*/ 	.short	0x010a
        /*09a6*/ 	.byte	0x3f
	.zero		1


	//   ....[145]....
        /*09a8*/ 	.word	0x000073a0
        /*09ac*/ 	.word	0x00000007
        /*09b0*/ 	.word	0x00000000
        /*09b4*/ 	.short	0x010a
        /*09b6*/ 	.byte	0x3f
	.zero		1


	//   ....[146]....
        /*09b8*/ 	.word	0x00007430
        /*09bc*/ 	.word	0x00000006
        /*09c0*/ 	.word	0x00000000
        /*09c4*/ 	.short	0x010a
        /*09c6*/ 	.byte	0x3f
	.zero		1


	//   ....[147]....
        /*09c8*/ 	.word	0x000074c0
        /*09cc*/ 	.word	0x00000007
        /*09d0*/ 	.word	0x00000000
        /*09d4*/ 	.short	0x010a
        /*09d6*/ 	.byte	0x3f
	.zero		1


	//   ....[148]....
        /*09d8*/ 	.word	0x00007550
        /*09dc*/ 	.word	0x00000006
        /*09e0*/ 	.word	0x00000000
        /*09e4*/ 	.short	0x010a
        /*09e6*/ 	.byte	0x3f
	.zero		1


	//   ....[149]....
        /*09e8*/ 	.word	0x000075e0
        /*09ec*/ 	.word	0x00000007
        /*09f0*/ 	.word	0x00000000
        /*09f4*/ 	.short	0x010a
        /*09f6*/ 	.byte	0x3f
	.zero		1


	//   ....[150]....
        /*09f8*/ 	.word	0x00007670
        /*09fc*/ 	.word	0x00000006
        /*0a00*/ 	.word	0x00000000
        /*0a04*/ 	.short	0x010a
        /*0a06*/ 	.byte	0x3f
	.zero		1


	//   ....[151]....
        /*0a08*/ 	.word	0x00007700
        /*0a0c*/ 	.word	0x00000007
        /*0a10*/ 	.word	0x00000000
        /*0a14*/ 	.short	0x010a
        /*0a16*/ 	.byte	0x3f
	.zero		1


	//   ....[152]....
        /*0a18*/ 	.word	0x00007790
        /*0a1c*/ 	.word	0x00000006
        /*0a20*/ 	.word	0x00000000
        /*0a24*/ 	.short	0x010a
        /*0a26*/ 	.byte	0x3f
	.zero		1


	//   ....[153]....
        /*0a28*/ 	.word	0x00007820
        /*0a2c*/ 	.word	0x00000007
        /*0a30*/ 	.word	0x00000000
        /*0a34*/ 	.short	0x010a
        /*0a36*/ 	.byte	0x3f
	.zero		1


	//   ....[154]....
        /*0a38*/ 	.word	0x000078b0
        /*0a3c*/ 	.word	0x00000006
        /*0a40*/ 	.word	0x00000000
        /*0a44*/ 	.short	0x010a
        /*0a46*/ 	.byte	0x3f
	.zero		1


	//   ....[155]....
        /*0a48*/ 	.word	0x00007940
        /*0a4c*/ 	.word	0x00000007
        /*0a50*/ 	.word	0x00000000
        /*0a54*/ 	.short	0x010a
        /*0a56*/ 	.byte	0x3f
	.zero		1


	//   ....[156]....
        /*0a58*/ 	.word	0x000079d0
        /*0a5c*/ 	.word	0x00000006
        /*0a60*/ 	.word	0x00000000
        /*0a64*/ 	.short	0x010a
        /*0a66*/ 	.byte	0x3f
	.zero		1


	//   ....[157]....
        /*0a68*/ 	.word	0x00007a60
        /*0a6c*/ 	.word	0x00000007
        /*0a70*/ 	.word	0x00000000
        /*0a74*/ 	.short	0x010a
        /*0a76*/ 	.byte	0x3f
	.zero		1


	//   ....[158]....
        /*0a78*/ 	.word	0x00007af0
        /*0a7c*/ 	.word	0x00000006
        /*0a80*/ 	.word	0x00000000
        /*0a84*/ 	.short	0x010a
        /*0a86*/ 	.byte	0x3f
	.zero		1


	//   ....[159]....
        /*0a88*/ 	.word	0x00007b80
        /*0a8c*/ 	.word	0x00000007
        /*0a90*/ 	.word	0x00000000
        /*0a94*/ 	.short	0x010a
        /*0a96*/ 	.byte	0x3f
	.zero		1


	//   ....[160]....
        /*0a98*/ 	.word	0x00007c10
        /*0a9c*/ 	.word	0x00000006
        /*0aa0*/ 	.word	0x00000000
        /*0aa4*/ 	.short	0x010a
        /*0aa6*/ 	.byte	0x3f
	.zero		1


	//   ....[161]....
        /*0aa8*/ 	.word	0x00007ca0
        /*0aac*/ 	.word	0x00000007
        /*0ab0*/ 	.word	0x00000000
        /*0ab4*/ 	.short	0x010a
        /*0ab6*/ 	.byte	0x3f
	.zero		1


	//   ....[162]....
        /*0ab8*/ 	.word	0x00007d30
        /*0abc*/ 	.word	0x00000006
        /*0ac0*/ 	.word	0x00000000
        /*0ac4*/ 	.short	0x010a
        /*0ac6*/ 	.byte	0x3f
	.zero		1


	//   ....[163]....
        /*0ac8*/ 	.word	0x00007dc0
        /*0acc*/ 	.word	0x00000007
        /*0ad0*/ 	.word	0x00000000
        /*0ad4*/ 	.short	0x010a
        /*0ad6*/ 	.byte	0x3f
	.zero		1


	//   ....[164]....
        /*0ad8*/ 	.word	0x00007e50
        /*0adc*/ 	.word	0x00000006
        /*0ae0*/ 	.word	0x00000000
        /*0ae4*/ 	.short	0x010a
        /*0ae6*/ 	.byte	0x3f
	.zero		1


	//   ....[165]....
        /*0ae8*/ 	.word	0x00007ee0
        /*0aec*/ 	.word	0x00000007
        /*0af0*/ 	.word	0x00000000
        /*0af4*/ 	.short	0x010a
        /*0af6*/ 	.byte	0x3f
	.zero		1


	//   ....[166]....
        /*0af8*/ 	.word	0x00007f70
        /*0afc*/ 	.word	0x00000006
        /*0b00*/ 	.word	0x00000000
        /*0b04*/ 	.short	0x010a
        /*0b06*/ 	.byte	0x3f
	.zero		1


	//   ....[167]....
        /*0b08*/ 	.word	0x00008000
        /*0b0c*/ 	.word	0x00000007
        /*0b10*/ 	.word	0x00000000
        /*0b14*/ 	.short	0x010a
        /*0b16*/ 	.byte	0x3f
	.zero		1


	//   ....[168]....
        /*0b18*/ 	.word	0x00008090
        /*0b1c*/ 	.word	0x00000006
        /*0b20*/ 	.word	0x00000000
        /*0b24*/ 	.short	0x010a
        /*0b26*/ 	.byte	0x3f
	.zero		1


	//   ....[169]....
        /*0b28*/ 	.word	0x00008120
        /*0b2c*/ 	.word	0x00000007
        /*0b30*/ 	.word	0x00000000
        /*0b34*/ 	.short	0x010a
        /*0b36*/ 	.byte	0x3f
	.zero		1


	//   ....[170]....
        /*0b38*/ 	.word	0x000081b0
        /*0b3c*/ 	.word	0x00000006
        /*0b40*/ 	.word	0x00000000
        /*0b44*/ 	.short	0x010a
        /*0b46*/ 	.byte	0x3f
	.zero		1


	//   ....[171]....
        /*0b48*/ 	.word	0x00008240
        /*0b4c*/ 	.word	0x00000007
        /*0b50*/ 	.word	0x00000000
        /*0b54*/ 	.short	0x010a
        /*0b56*/ 	.byte	0x3f
	.zero		1


	//   ....[172]....
        /*0b58*/ 	.word	0x000082d0
        /*0b5c*/ 	.word	0x00000006
        /*0b60*/ 	.word	0x00000000
        /*0b64*/ 	.short	0x010a
        /*0b66*/ 	.byte	0x3f
	.zero		1


	//   ....[173]....
        /*0b68*/ 	.word	0x00008360
        /*0b6c*/ 	.word	0x00000007
        /*0b70*/ 	.word	0x00000000
        /*0b74*/ 	.short	0x010a
        /*0b76*/ 	.byte	0x3f
	.zero		1


	//   ....[174]....
        /*0b78*/ 	.word	0x000083f0
        /*0b7c*/ 	.word	0x00000006
        /*0b80*/ 	.word	0x00000000
        /*0b84*/ 	.short	0x010a
        /*0b86*/ 	.byte	0x3f
	.zero		1


	//   ....[175]....
        /*0b88*/ 	.word	0x00008480
        /*0b8c*/ 	.word	0x00000007
        /*0b90*/ 	.word	0x00000000
        /*0b94*/ 	.short	0x010a
        /*0b96*/ 	.byte	0x3f
	.zero		1


	//   ....[176]....
        /*0b98*/ 	.word	0x00008510
        /*0b9c*/ 	.word	0x00000006
        /*0ba0*/ 	.word	0x00000000
        /*0ba4*/ 	.short	0x010a
        /*0ba6*/ 	.byte	0x3f
	.zero		1


	//   ....[177]....
        /*0ba8*/ 	.word	0x000085a0
        /*0bac*/ 	.word	0x00000007
        /*0bb0*/ 	.word	0x00000000
        /*0bb4*/ 	.short	0x010a
        /*0bb6*/ 	.byte	0x3f
	.zero		1


	//   ....[178]....
        /*0bb8*/ 	.word	0x00008630
        /*0bbc*/ 	.word	0x00000006
        /*0bc0*/ 	.word	0x00000000
        /*0bc4*/ 	.short	0x010a
        /*0bc6*/ 	.byte	0x3f
	.zero		1


	//   ....[179]....
        /*0bc8*/ 	.word	0x000086c0
        /*0bcc*/ 	.word	0x00000007
        /*0bd0*/ 	.word	0x00000000
        /*0bd4*/ 	.short	0x010a
        /*0bd6*/ 	.byte	0x3f
	.zero		1


	//   ....[180]....
        /*0bd8*/ 	.word	0x00008750
        /*0bdc*/ 	.word	0x00000006
        /*0be0*/ 	.word	0x00000000
        /*0be4*/ 	.short	0x010a
        /*0be6*/ 	.byte	0x3f
	.zero		1


	//   ....[181]....
        /*0be8*/ 	.word	0x000087e0
        /*0bec*/ 	.word	0x00000007
        /*0bf0*/ 	.word	0x00000000
        /*0bf4*/ 	.short	0x010a
        /*0bf6*/ 	.byte	0x3f
	.zero		1


	//   ....[182]....
        /*0bf8*/ 	.word	0x00008870
        /*0bfc*/ 	.word	0x00000006
        /*0c00*/ 	.word	0x00000000
        /*0c04*/ 	.short	0x010a
        /*0c06*/ 	.byte	0x3f
	.zero		1


	//   ....[183]....
        /*0c08*/ 	.word	0x00008900
        /*0c0c*/ 	.word	0x00000007
        /*0c10*/ 	.word	0x00000000
        /*0c14*/ 	.short	0x010a
        /*0c16*/ 	.byte	0x3f
	.zero		1


	//   ....[184]....
        /*0c18*/ 	.word	0x00008990
        /*0c1c*/ 	.word	0x00000006
        /*0c20*/ 	.word	0x00000000
        /*0c24*/ 	.short	0x010a
        /*0c26*/ 	.byte	0x3f
	.zero		1


	//   ....[185]....
        /*0c28*/ 	.word	0x00008a20
        /*0c2c*/ 	.word	0x00000003
        /*0c30*/ 	.word	0x00000000
        /*0c34*/ 	.short	0x010a
        /*0c36*/ 	.byte	0x3f
	.zero		1


	//   ....[186]....
        /*0c38*/ 	.word	0x00008a90
        /*0c3c*/ 	.word	0x00000011
        /*0c40*/ 	.word	0xfffffff8
        /*0c44*/ 	.short	0x010a
        /*0c46*/ 	.byte	0x3f
	.zero		1


	//   ....[187]....
        /*0c48*/ 	.word	0x00008af0
        /*0c4c*/ 	.word	0x00000011
        /*0c50*/ 	.word	0x00000000
        /*0c54*/ 	.short	0x010a
        /*0c56*/ 	.byte	0x3f
	.zero		1


	//   ....[188]....
        /*0c58*/ 	.word	0x00008b50
        /*0c5c*/ 	.word	0x00000013
        /*0c60*/ 	.word	0x00000000
        /*0c64*/ 	.short	0x010a
        /*0c66*/ 	.byte	0x3f
	.zero		1


	//   ....[189]....
        /*0c68*/ 	.word	0x00008bb0
        /*0c6c*/ 	.word	0x00000011
        /*0c70*/ 	.word	0x00000008
        /*0c74*/ 	.short	0x010a
        /*0c76*/ 	.byte	0x3f
	.zero		1


	//   ....[190]....
        /*0c78*/ 	.word	0x00008c80
        /*0c7c*/ 	.word	0x00000013
        /*0c80*/ 	.word	0x000001c0
        /*0c84*/ 	.short	0x010a
        /*0c86*/ 	.byte	0x3f
	.zero		1


	//   ....[191]....
        /*0c88*/ 	.word	0x00008d60
        /*0c8c*/ 	.word	0x00000005
        /*0c90*/ 	.word	0x00000000
        /*0c94*/ 	.short	0x010a
        /*0c96*/ 	.byte	0x3f
	.zero		1


	//   ....[192]....
        /*0c98*/ 	.word	0x00008db0
        /*0c9c*/ 	.word	0x00000007
        /*0ca0*/ 	.word	0x00000000
        /*0ca4*/ 	.short	0x010a
        /*0ca6*/ 	.byte	0x3f
	.zero		1


	//   ....[193]....
        /*0ca8*/ 	.word	0x00008e00
        /*0cac*/ 	.word	0x00000006
        /*0cb0*/ 	.word	0x00000000
        /*0cb4*/ 	.short	0x010a
        /*0cb6*/ 	.byte	0x3f
	.zero		1


	//   ....[194]....
        /*0cb8*/ 	.word	0x00008e50
        /*0cbc*/ 	.word	0x00000007
        /*0cc0*/ 	.word	0x00000000
        /*0cc4*/ 	.short	0x010a
        /*0cc6*/ 	.byte	0x3f
	.zero		1


	//   ....[195]....
        /*0cc8*/ 	.word	0x00008ea0
        /*0ccc*/ 	.word	0x00000006
        /*0cd0*/ 	.word	0x00000000
        /*0cd4*/ 	.short	0x010a
        /*0cd6*/ 	.byte	0x3f
	.zero		1


	//   ....[196]....
        /*0cd8*/ 	.word	0x00008ef0
        /*0cdc*/ 	.word	0x00000007
        /*0ce0*/ 	.word	0x00000000
        /*0ce4*/ 	.short	0x010a
        /*0ce6*/ 	.byte	0x3f
	.zero		1


	//   ....[197]....
        /*0ce8*/ 	.word	0x00008f40
        /*0cec*/ 	.word	0x00000006
        /*0cf0*/ 	.word	0x00000000
        /*0cf4*/ 	.short	0x010a
        /*0cf6*/ 	.byte	0x3f
	.zero		1


	//   ....[198]....
        /*0cf8*/ 	.word	0x00008f90
        /*0cfc*/ 	.word	0x00000007
        /*0d00*/ 	.word	0x00000000
        /*0d04*/ 	.short	0x010a
        /*0d06*/ 	.byte	0x3f
	.zero		1


	//   ....[199]....
        /*0d08*/ 	.word	0x00008fe0
        /*0d0c*/ 	.word	0x00000006
        /*0d10*/ 	.word	0x00000000
        /*0d14*/ 	.short	0x010a
        /*0d16*/ 	.byte	0x3f
	.zero		1


	//   ....[200]....
        /*0d18*/ 	.word	0x00009030
        /*0d1c*/ 	.word	0x00000007
        /*0d20*/ 	.word	0x00000000
        /*0d24*/ 	.short	0x010a
        /*0d26*/ 	.byte	0x3f
	.zero		1


	//   ....[201]....
        /*0d28*/ 	.word	0x00009080
        /*0d2c*/ 	.word	0x00000006
        /*0d30*/ 	.word	0x00000000
        /*0d34*/ 	.short	0x010a
        /*0d36*/ 	.byte	0x3f
	.zero		1


	//   ....[202]....
        /*0d38*/ 	.word	0x000090d0
        /*0d3c*/ 	.word	0x00000007
        /*0d40*/ 	.word	0x00000000
        /*0d44*/ 	.short	0x010a
        /*0d46*/ 	.byte	0x3f
	.zero		1


	//   ....[203]....
        /*0d48*/ 	.word	0x00009120
        /*0d4c*/ 	.word	0x00000006
        /*0d50*/ 	.word	0x00000000
        /*0d54*/ 	.short	0x010a
        /*0d56*/ 	.byte	0x3f
	.zero		1


	//   ....[204]....
        /*0d58*/ 	.word	0x00009170
        /*0d5c*/ 	.word	0x00000007
        /*0d60*/ 	.word	0x00000000
        /*0d64*/ 	.short	0x010a
        /*0d66*/ 	.byte	0x3f
	.zero		1


	//   ....[205]....
        /*0d68*/ 	.word	0x000091c0
        /*0d6c*/ 	.word	0x00000006
        /*0d70*/ 	.word	0x00000000
        /*0d74*/ 	.short	0x010a
        /*0d76*/ 	.byte	0x3f
	.zero		1


	//   ....[206]....
        /*0d78*/ 	.word	0x00009210
        /*0d7c*/ 	.word	0x00000007
        /*0d80*/ 	.word	0x00000000
        /*0d84*/ 	.short	0x010a
        /*0d86*/ 	.byte	0x3f
	.zero		1


	//   ....[207]....
        /*0d88*/ 	.word	0x00009260
        /*0d8c*/ 	.word	0x00000006
        /*0d90*/ 	.word	0x00000000
        /*0d94*/ 	.short	0x010a
        /*0d96*/ 	.byte	0x3f
	.zero		1


	//   ....[208]....
        /*0d98*/ 	.word	0x000092b0
        /*0d9c*/ 	.word	0x00000007
        /*0da0*/ 	.word	0x00000000
        /*0da4*/ 	.short	0x010a
        /*0da6*/ 	.byte	0x3f
	.zero		1


	//   ....[209]....
        /*0da8*/ 	.word	0x00009300
        /*0dac*/ 	.word	0x00000006
        /*0db0*/ 	.word	0x00000000
        /*0db4*/ 	.short	0x010a
        /*0db6*/ 	.byte	0x3f
	.zero		1


	//   ....[210]....
        /*0db8*/ 	.word	0x00009350
        /*0dbc*/ 	.word	0x00000007
        /*0dc0*/ 	.word	0x00000000
        /*0dc4*/ 	.short	0x010a
        /*0dc6*/ 	.byte	0x3f
	.zero		1


	//   ....[211]....
        /*0dc8*/ 	.word	0x000093a0
        /*0dcc*/ 	.word	0x00000006
        /*0dd0*/ 	.word	0x00000000
        /*0dd4*/ 	.short	0x010a
        /*0dd6*/ 	.byte	0x3f
	.zero		1


	//   ....[212]....
        /*0dd8*/ 	.word	0x000093f0
        /*0ddc*/ 	.word	0x00000007
        /*0de0*/ 	.word	0x00000000
        /*0de4*/ 	.short	0x010a
        /*0de6*/ 	.byte	0x3f
	.zero		1


	//   ....[213]....
        /*0de8*/ 	.word	0x00009440
        /*0dec*/ 	.word	0x00000006
        /*0df0*/ 	.word	0x00000000
        /*0df4*/ 	.short	0x010a
        /*0df6*/ 	.byte	0x3f
	.zero		1


	//   ....[214]....
        /*0df8*/ 	.word	0x00009490
        /*0dfc*/ 	.word	0x00000007
        /*0e00*/ 	.word	0x00000000
        /*0e04*/ 	.short	0x010a
        /*0e06*/ 	.byte	0x3f
	.zero		1


	//   ....[215]....
        /*0e08*/ 	.word	0x000094e0
        /*0e0c*/ 	.word	0x00000006
        /*0e10*/ 	.word	0x00000000
        /*0e14*/ 	.short	0x010a
        /*0e16*/ 	.byte	0x3f
	.zero		1


	//   ....[216]....
        /*0e18*/ 	.word	0x00009530
        /*0e1c*/ 	.word	0x00000007
        /*0e20*/ 	.word	0x00000000
        /*0e24*/ 	.short	0x010a
        /*0e26*/ 	.byte	0x3f
	.zero		1


	//   ....[217]....
        /*0e28*/ 	.word	0x00009580
        /*0e2c*/ 	.word	0x00000006
        /*0e30*/ 	.word	0x00000000
        /*0e34*/ 	.short	0x010a
        /*0e36*/ 	.byte	0x3f
	.zero		1


	//   ....[218]....
        /*0e38*/ 	.word	0x000095d0
        /*0e3c*/ 	.word	0x00000007
        /*0e40*/ 	.word	0x00000000
        /*0e44*/ 	.short	0x010a
        /*0e46*/ 	.byte	0x3f
	.zero		1


	//   ....[219]....
        /*0e48*/ 	.word	0x00009620
        /*0e4c*/ 	.word	0x00000006
        /*0e50*/ 	.word	0x00000000
        /*0e54*/ 	.short	0x010a
        /*0e56*/ 	.byte	0x3f
	.zero		1


	//   ....[220]....
        /*0e58*/ 	.word	0x00009670
        /*0e5c*/ 	.word	0x00000007
        /*0e60*/ 	.word	0x00000000
        /*0e64*/ 	.short	0x010a
        /*0e66*/ 	.byte	0x3f
	.zero		1


	//   ....[221]....
        /*0e68*/ 	.word	0x000096c0
        /*0e6c*/ 	.word	0x00000006
        /*0e70*/ 	.word	0x00000000
        /*0e74*/ 	.short	0x010a
        /*0e76*/ 	.byte	0x3f
	.zero		1


	//   ....[222]....
        /*0e78*/ 	.word	0x00009710
        /*0e7c*/ 	.word	0x00000007
        /*0e80*/ 	.word	0x00000000
        /*0e84*/ 	.short	0x010a
        /*0e86*/ 	.byte	0x3f
	.zero		1


	//   ....[223]....
        /*0e88*/ 	.word	0x00009760
        /*0e8c*/ 	.word	0x00000006
        /*0e90*/ 	.word	0x00000000
        /*0e94*/ 	.short	0x010a
        /*0e96*/ 	.byte	0x3f
	.zero		1


	//   ....[224]....
        /*0e98*/ 	.word	0x000097b0
        /*0e9c*/ 	.word	0x00000007
        /*0ea0*/ 	.word	0x00000000
        /*0ea4*/ 	.short	0x010a
        /*0ea6*/ 	.byte	0x3f
	.zero		1


	//   ....[225]....
        /*0ea8*/ 	.word	0x00009800
        /*0eac*/ 	.word	0x00000006
        /*0eb0*/ 	.word	0x00000000
        /*0eb4*/ 	.short	0x010a
        /*0eb6*/ 	.byte	0x3f
	.zero		1


	//   ....[226]....
        /*0eb8*/ 	.word	0x00009850
        /*0ebc*/ 	.word	0x00000007
        /*0ec0*/ 	.word	0x00000000
        /*0ec4*/ 	.short	0x010a
        /*0ec6*/ 	.byte	0x3f
	.zero		1


	//   ....[227]....
        /*0ec8*/ 	.word	0x000098a0
        /*0ecc*/ 	.word	0x00000006
        /*0ed0*/ 	.word	0x00000000
        /*0ed4*/ 	.short	0x010a
        /*0ed6*/ 	.byte	0x3f
	.zero		1


	//   ....[228]....
        /*0ed8*/ 	.word	0x000098f0
        /*0edc*/ 	.word	0x00000007
        /*0ee0*/ 	.word	0x00000000
        /*0ee4*/ 	.short	0x010a
        /*0ee6*/ 	.byte	0x3f
	.zero		1


	//   ....[229]....
        /*0ee8*/ 	.word	0x00009940
        /*0eec*/ 	.word	0x00000006
        /*0ef0*/ 	.word	0x00000000
        /*0ef4*/ 	.short	0x010a
        /*0ef6*/ 	.byte	0x3f
	.zero		1


	//   ....[230]....
        /*0ef8*/ 	.word	0x00009990
        /*0efc*/ 	.word	0x00000007
        /*0f00*/ 	.word	0x00000000
        /*0f04*/ 	.short	0x010a
        /*0f06*/ 	.byte	0x3f
	.zero		1


	//   ....[231]....
        /*0f08*/ 	.word	0x000099e0
        /*0f0c*/ 	.word	0x00000006
        /*0f10*/ 	.word	0x00000000
        /*0f14*/ 	.short	0x010a
        /*0f16*/ 	.byte	0x3f
	.zero		1


	//   ....[232]....
        /*0f18*/ 	.word	0x00009a30
        /*0f1c*/ 	.word	0x00000007
        /*0f20*/ 	.word	0x00000000
        /*0f24*/ 	.short	0x010a
        /*0f26*/ 	.byte	0x3f
	.zero		1


	//   ....[233]....
        /*0f28*/ 	.word	0x00009a80
        /*0f2c*/ 	.word	0x00000006
        /*0f30*/ 	.word	0x00000000
        /*0f34*/ 	.short	0x010a
        /*0f36*/ 	.byte	0x3f
	.zero		1


	//   ....[234]....
        /*0f38*/ 	.word	0x00009ad0
        /*0f3c*/ 	.word	0x00000007
        /*0f40*/ 	.word	0x00000000
        /*0f44*/ 	.short	0x010a
        /*0f46*/ 	.byte	0x3f
	.zero		1


	//   ....[235]....
        /*0f48*/ 	.word	0x00009b20
        /*0f4c*/ 	.word	0x00000006
        /*0f50*/ 	.word	0x00000000
        /*0f54*/ 	.short	0x010a
        /*0f56*/ 	.byte	0x3f
	.zero		1


	//   ....[236]....
        /*0f58*/ 	.word	0x00009b70
        /*0f5c*/ 	.word	0x00000007
        /*0f60*/ 	.word	0x00000000
        /*0f64*/ 	.short	0x010a
        /*0f66*/ 	.byte	0x3f
	.zero		1


	//   ....[237]....
        /*0f68*/ 	.word	0x00009bc0
        /*0f6c*/ 	.word	0x00000006
        /*0f70*/ 	.word	0x00000000
        /*0f74*/ 	.short	0x010a
        /*0f76*/ 	.byte	0x3f
	.zero		1


	//   ....[238]....
        /*0f78*/ 	.word	0x00009c10
        /*0f7c*/ 	.word	0x00000007
        /*0f80*/ 	.word	0x00000000
        /*0f84*/ 	.short	0x010a
        /*0f86*/ 	.byte	0x3f
	.zero		1


	//   ....[239]....
        /*0f88*/ 	.word	0x00009c60
        /*0f8c*/ 	.word	0x00000006
        /*0f90*/ 	.word	0x00000000
        /*0f94*/ 	.short	0x010a
        /*0f96*/ 	.byte	0x3f
	.zero		1


	//   ....[240]....
        /*0f98*/ 	.word	0x00009cb0
        /*0f9c*/ 	.word	0x00000007
        /*0fa0*/ 	.word	0x00000000
        /*0fa4*/ 	.short	0x010a
        /*0fa6*/ 	.byte	0x3f
	.zero		1


	//   ....[241]....
        /*0fa8*/ 	.word	0x00009d00
        /*0fac*/ 	.word	0x00000006
        /*0fb0*/ 	.word	0x00000000
        /*0fb4*/ 	.short	0x010a
        /*0fb6*/ 	.byte	0x3f
	.zero		1


	//   ....[242]....
        /*0fb8*/ 	.word	0x00009d50
        /*0fbc*/ 	.word	0x00000007
        /*0fc0*/ 	.word	0x00000000
        /*0fc4*/ 	.short	0x010a
        /*0fc6*/ 	.byte	0x3f
	.zero		1


	//   ....[243]....
        /*0fc8*/ 	.word	0x00009da0
        /*0fcc*/ 	.word	0x00000006
        /*0fd0*/ 	.word	0x00000000
        /*0fd4*/ 	.short	0x010a
        /*0fd6*/ 	.byte	0x3f
	.zero		1


	//   ....[244]....
        /*0fd8*/ 	.word	0x00009df0
        /*0fdc*/ 	.word	0x00000007
        /*0fe0*/ 	.word	0x00000000
        /*0fe4*/ 	.short	0x010a
        /*0fe6*/ 	.byte	0x3f
	.zero		1


	//   ....[245]....
        /*0fe8*/ 	.word	0x00009e40
        /*0fec*/ 	.word	0x00000006
        /*0ff0*/ 	.word	0x00000000
        /*0ff4*/ 	.short	0x010a
        /*0ff6*/ 	.byte	0x3f
	.zero		1


	//----- nvinfo : EIATTR_NUM_MBARRIERS
	.align		4
.L_28:
        /*0ff8*/ 	.byte	0x03, 0x38
        /*0ffa*/ 	.short	0x0076


	//----- nvinfo : EIATTR_EXIT_INSTR_OFFSETS
	.align		4
        /*0ffc*/ 	.byte	0x04, 0x1c
        /*0ffe*/ 	.short	(.L_30 - .L_29)


	//   ....[0]....
.L_29:
        /*1000*/ 	.word	0x00001a50


	//   ....[1]....
        /*1004*/ 	.word	0x00001ab0


	//   ....[2]....
        /*1008*/ 	.word	0x00005d50


	//   ....[3]....
        /*100c*/ 	.word	0x00005d80


	//   ....[4]....
        /*1010*/ 	.word	0x00008a70


	//----- nvinfo : EIATTR_MAX_THREADS
	.align		4
.L_30:
        /*1014*/ 	.byte	0x04, 0x05
        /*1016*/ 	.short	(.L_32 - .L_31)
.L_31:
        /*1018*/ 	.word	0x00000180
        /*101c*/ 	.word	0x00000001
        /*1020*/ 	.word	0x00000001


	//----- nvinfo : EIATTR_CRS_STACK_SIZE
	.align		4
.L_32:
        /*1024*/ 	.byte	0x04, 0x1e
        /*1026*/ 	.short	(.L_34 - .L_33)
.L_33:
        /*1028*/ 	.word	0x00000000


	//----- nvinfo : EIATTR_CBANK_PARAM_SIZE
	.align		4
.L_34:
        /*102c*/ 	.byte	0x03, 0x19
        /*102e*/ 	.short	0x0470


	//----- nvinfo : EIATTR_PARAM_CBANK
	.align		4
        /*1030*/ 	.byte	0x04, 0x0a
        /*1032*/ 	.short	(.L_36 - .L_35)
	.align		4
.L_35:
        /*1034*/ 	.word	index@(.nv.constant0._ZN7cutlass13device_kernelINS_4gemm6kernel13GemmUniversalIN4cute5tupleIJiiiiEEENS1_10collective13CollectiveMmaINS1_37MainloopSm90TmaGmmaWarpSpecializedFP8ILi56ENS5_IJNS4_1CILi8EEENSA_ILi1EEESC_EEENS1_32KernelTmaWarpSpecializedPingpongEEENS5_IJNSA_ILi64EEESG_NSA_ILi32EEEEEENS_12float_e5m2_tENS5_IJlSC_lEEESJ_SK_NS4_8TiledMMAINS4_8MMA_AtomIJNS4_4SM904GMMA30MMA_64x64x32_F32E5M2E5M2_SS_TNILNSO_7ScaleInE1ELSQ_1EEEEEENS4_6LayoutINS5_IJSC_SC_SC_EEENS5_IJNSA_ILi0EEESV_SV_EEEEENS5_IJNS4_10UnderscoreESY_SY_EEEEENS4_13SM90_TMA_LOADENS4_14ComposedLayoutINS4_7SwizzleILi1ELi4ELi3EEENS4_18smem_ptr_flag_bitsILi8EEENST_INS5_IJSB_SH_EEENS5_IJSH_SC_EEEEEEEvNS4_8identityENS4_23SM90_TMA_LOAD_MULTICASTES1A_vS1B_EENS_8epilogue10collective6detail29Sm90TmaWarpSpecializedAdapterINS1F_15DefaultEpilogueISJ_SK_SK_NS1E_6thread17LinearCombinationISJ_Li1EffLNS1J_9ScaleType4KindE0ELNS_15FloatRoundStyleE2ESJ_EENS1_15EpilogueDefaultEEEEEvvEEEEvNT_6ParamsE)
        /*1038*/ 	.short	0x0210
        /*103a*/ 	.short	0x0470


	//----- nvinfo : EIATTR_SW_WAR
	.align		4
.L_36:
        /*103c*/ 	.byte	0x04, 0x36
        /*103e*/ 	.short	(.L_38 - .L_37)
.L_37:
        /*1040*/ 	.word	0x00000008
.L_38:


//--------------------- .nv.callgraph             --------------------------
	.section	.nv.callgraph,"",@"SHT_CUDA_CALLGRAPH"
	.align	4
	.sectionentsize	8
	.align		4
        /*0000*/ 	.word	0x00000000
	.align		4
        /*0004*/ 	.word	0xffffffff
	.align		4
        /*0008*/ 	.word	0x00000000
	.align		4
        /*000c*/ 	.word	0xfffffffe
	.align		4
        /*0010*/ 	.word	0x00000000
	.align		4
        /*0014*/ 	.word	0xfffffffd
	.align		4
        /*0018*/ 	.word	0x00000000
	.align		4
        /*001c*/ 	.word	0xfffffffc


//--------------------- .nv.constant4             --------------------------
	.section	.nv.constant4,"a",@progbits
	.align	8
	.align		8
.nv.constant4:
        /*0000*/ 	.dword	_ZN40_INTERNAL_0b6b8b72_4_k_cu_da2ce670_255724cuda3std3__45__cpo5beginE
	.align		8
        /*0008*/ 	.dword	_ZN40_INTERNAL_0b6b8b72_4_k_cu_da2ce670_255724cuda3std3__45__cpo3endE
	.align		8
        /*0010*/ 	.dword	_ZN40_INTERNAL_0b6b8b72_4_k_cu_da2ce670_255724cuda3std3__45__cpo6cbeginE
	.align		8
        /*0018*/ 	.dword	_ZN40_INTERNAL_0b6b8b72_4_k_cu_da2ce670_255724cuda3std3__45__cpo4cendE
	.align		8
        /*0020*/ 	.dword	_ZN40_INTERNAL_0b6b8b72_4_k_cu_da2ce670_255724cuda3std3__442_GLOBAL__N__0b6b8b72_4_k_cu_da2ce670_255726ignoreE
	.align		8
        /*0028*/ 	.dword	_ZN40_INTERNAL_0b6b8b72_4_k_cu_da2ce670_255724cuda3std3__419piecewise_constructE
	.align		8
        /*0030*/ 	.dword	_ZN40_INTERNAL_0b6b8b72_4_k_cu_da2ce670_255724cuda3std3__48in_placeE
	.align		8
        /*0038*/ 	.dword	_ZN40_INTERNAL_0b6b8b72_4_k_cu_da2ce670_255724cuda3std6ranges3__45__cpo4swapE
	.align		8
        /*0040*/ 	.dword	_ZN40_INTERNAL_0b6b8b72_4_k_cu_da2ce670_255724cuda3std6ranges3__45__cpo9iter_moveE
	.align		8
        /*0048*/ 	.dword	_ZN40_INTERNAL_0b6b8b72_4_k_cu_da2ce670_255724cute7productE
	.align		8
        /*0050*/ 	.dword	_ZN40_INTERNAL_0b6b8b72_4_k_cu_da2ce670_255724cute1_E


//--------------------- .text._ZN7cutlass13device_kernelINS_4gemm6kernel13GemmUniversalIN4cute5tupleIJiiiiEEENS1_10collective13CollectiveMmaINS1_37MainloopSm90TmaGmmaWarpSpecializedFP8ILi56ENS5_IJNS4_1CILi8EEENSA_ILi1EEESC_EEENS1_32KernelTmaWarpSpecializedPingpongEEENS5_IJNSA_ILi64EEESG_NSA_ILi32EEEEEENS_12float_e5m2_tENS5_IJlSC_lEEESJ_SK_NS4_8TiledMMAINS4_8MMA_AtomIJNS4_4SM904GMMA30MMA_64x64x32_F32E5M2E5M2_SS_TNILNSO_7ScaleInE1ELSQ_1EEEEEENS4_6LayoutINS5_IJSC_SC_SC_EEENS5_IJNSA_ILi0EEESV_SV_EEEEENS5_IJNS4_10UnderscoreESY_SY_EEEEENS4_13SM90_TMA_LOADENS4_14ComposedLayoutINS4_7SwizzleILi1ELi4ELi3EEENS4_18smem_ptr_flag_bitsILi8EEENST_INS5_IJSB_SH_EEENS5_IJSH_SC_EEEEEEEvNS4_8identityENS4_23SM90_TMA_LOAD_MULTICASTES1A_vS1B_EENS_8epilogue10collective6detail29Sm90TmaWarpSpecializedAdapterINS1F_15DefaultEpilogueISJ_SK_SK_NS1E_6thread17LinearCombinationISJ_Li1EffLNS1J_9ScaleType4KindE0ELNS_15FloatRoundStyleE2ESJ_EENS1_15EpilogueDefaultEEEEEvvEEEEvNT_6ParamsE --------------------------
	.section	.text._ZN7cutlass13device_kernelINS_4gemm6kernel13GemmUniversalIN4cute5tupleIJiiiiEEENS1_10collective13CollectiveMmaINS1_37MainloopSm90TmaGmmaWarpSpecializedFP8ILi56ENS5_IJNS4_1CILi8EEENSA_ILi1EEESC_EEENS1_32KernelTmaWarpSpecializedPingpongEEENS5_IJNSA_ILi64EEESG_NSA_ILi32EEEEEENS_12float_e5m2_tENS5_IJlSC_lEEESJ_SK_NS4_8TiledMMAINS4_8MMA_AtomIJNS4_4SM904GMMA30MMA_64x64x32_F32E5M2E5M2_SS_TNILNSO_7ScaleInE1ELSQ_1EEEEEENS4_6LayoutINS5_IJSC_SC_SC_EEENS5_IJNSA_ILi0EEESV_SV_EEEEENS5_IJNS4_10UnderscoreESY_SY_EEEEENS4_13SM90_TMA_LOADENS4_14ComposedLayoutINS4_7SwizzleILi1ELi4ELi3EEENS4_18smem_ptr_flag_bitsILi8EEENST_INS5_IJSB_SH_EEENS5_IJSH_SC_EEEEEEEvNS4_8identityENS4_23SM90_TMA_LOAD_MULTICASTES1A_vS1B_EENS_8epilogue10collective6detail29Sm90TmaWarpSpecializedAdapterINS1F_15DefaultEpilogueISJ_SK_SK_NS1E_6thread17LinearCombinationISJ_Li1EffLNS1J_9ScaleType4KindE0ELNS_15FloatRoundStyleE2ESJ_EENS1_15EpilogueDefaultEEEEEvvEEEEvNT_6ParamsE,"ax",@progbits
	.align	128
.text._ZN7cutlass13device_kernelINS_4gemm6kernel13GemmUniversalIN4cute5tupleIJiiiiEEENS1_10collective13CollectiveMmaINS1_37MainloopSm90TmaGmmaWarpSpecializedFP8ILi56ENS5_IJNS4_1CILi8EEENSA_ILi1EEESC_EEENS1_32KernelTmaWarpSpecializedPingpongEEENS5_IJNSA_ILi64EEESG_NSA_ILi32EEEEEENS_12float_e5m2_tENS5_IJlSC_lEEESJ_SK_NS4_8TiledMMAINS4_8MMA_AtomIJNS4_4SM904GMMA30MMA_64x64x32_F32E5M2E5M2_SS_TNILNSO_7ScaleInE1ELSQ_1EEEEEENS4_6LayoutINS5_IJSC_SC_SC_EEENS5_IJNSA_ILi0EEESV_SV_EEEEENS5_IJNS4_10UnderscoreESY_SY_EEEEENS4_13SM90_TMA_LOADENS4_14ComposedLayoutINS4_7SwizzleILi1ELi4ELi3EEENS4_18smem_ptr_flag_bitsILi8EEENST_INS5_IJSB_SH_EEENS5_IJSH_SC_EEEEEEEvNS4_8identityENS4_23SM90_TMA_LOAD_MULTICASTES1A_vS1B_EENS_8epilogue10collective6detail29Sm90TmaWarpSpecializedAdapterINS1F_15DefaultEpilogueISJ_SK_SK_NS1E_6thread17LinearCombinationISJ_Li1EffLNS1J_9ScaleType4KindE0ELNS_15FloatRoundStyleE2ESJ_EENS1_15EpilogueDefaultEEEEEvvEEEEvNT_6ParamsE:
        .type           _ZN7cutlass13device_kernelINS_4gemm6kernel13GemmUniversalIN4cute5tupleIJiiiiEEENS1_10collective13CollectiveMmaINS1_37MainloopSm90TmaGmmaWarpSpecializedFP8ILi56ENS5_IJNS4_1CILi8EEENSA_ILi1EEESC_EEENS1_32KernelTmaWarpSpecializedPingpongEEENS5_IJNSA_ILi64EEESG_NSA_ILi32EEEEEENS_12float_e5m2_tENS5_IJlSC_lEEESJ_SK_NS4_8TiledMMAINS4_8MMA_AtomIJNS4_4SM904GMMA30MMA_64x64x32_F32E5M2E5M2_SS_TNILNSO_7ScaleInE1ELSQ_1EEEEEENS4_6LayoutINS5_IJSC_SC_SC_EEENS5_IJNSA_ILi0EEESV_SV_EEEEENS5_IJNS4_10UnderscoreESY_SY_EEEEENS4_13SM90_TMA_LOADENS4_14ComposedLayoutINS4_7SwizzleILi1ELi4ELi3EEENS4_18smem_ptr_flag_bitsILi8EEENST_INS5_IJSB_SH_EEENS5_IJSH_SC_EEEEEEEvNS4_8identityENS4_23SM90_TMA_LOAD_MULTICASTES1A_vS1B_EENS_8epilogue10collective6detail29Sm90TmaWarpSpecializedAdapterINS1F_15DefaultEpilogueISJ_SK_SK_NS1E_6thread17LinearCombinationISJ_Li1EffLNS1J_9ScaleType4KindE0ELNS_15FloatRoundStyleE2ESJ_EENS1_15EpilogueDefaultEEEEEvvEEEEvNT_6ParamsE,@function
        .size           _ZN7cutlass13device_kernelINS_4gemm6kernel13GemmUniversalIN4cute5tupleIJiiiiEEENS1_10collective13CollectiveMmaINS1_37MainloopSm90TmaGmmaWarpSpecializedFP8ILi56ENS5_IJNS4_1CILi8EEENSA_ILi1EEESC_EEENS1_32KernelTmaWarpSpecializedPingpongEEENS5_IJNSA_ILi64EEESG_NSA_ILi32EEEEEENS_12float_e5m2_tENS5_IJlSC_lEEESJ_SK_NS4_8TiledMMAINS4_8MMA_AtomIJNS4_4SM904GMMA30MMA_64x64x32_F32E5M2E5M2_SS_TNILNSO_7ScaleInE1ELSQ_1EEEEEENS4_6LayoutINS5_IJSC_SC_SC_EEENS5_IJNSA_ILi0EEESV_SV_EEEEENS5_IJNS4_10UnderscoreESY_SY_EEEEENS4_13SM90_TMA_LOADENS4_14ComposedLayoutINS4_7SwizzleILi1ELi4ELi3EEENS4_18smem_ptr_flag_bitsILi8EEENST_INS5_IJSB_SH_EEENS5_IJSH_SC_EEEEEEEvNS4_8identityENS4_23SM90_TMA_LOAD_MULTICASTES1A_vS1B_EENS_8epilogue10collective6detail29Sm90TmaWarpSpecializedAdapterINS1F_15DefaultEpilogueISJ_SK_SK_NS1E_6thread17LinearCombinationISJ_Li1EffLNS1J_9ScaleType4KindE0ELNS_15FloatRoundStyleE2ESJ_EENS1_15EpilogueDefaultEEEEEvvEEEEvNT_6ParamsE,(.L_x_249 - _ZN7cutlass13device_kernelINS_4gemm6kernel13GemmUniversalIN4cute5tupleIJiiiiEEENS1_10collective13CollectiveMmaINS1_37MainloopSm90TmaGmmaWarpSpecializedFP8ILi56ENS5_IJNS4_1CILi8EEENSA_ILi1EEESC_EEENS1_32KernelTmaWarpSpecializedPingpongEEENS5_IJNSA_ILi64EEESG_NSA_ILi32EEEEEENS_12float_e5m2_tENS5_IJlSC_lEEESJ_SK_NS4_8TiledMMAINS4_8MMA_AtomIJNS4_4SM904GMMA30MMA_64x64x32_F32E5M2E5M2_SS_TNILNSO_7ScaleInE1ELSQ_1EEEEEENS4_6LayoutINS5_IJSC_SC_SC_EEENS5_IJNSA_ILi0EEESV_SV_EEEEENS5_IJNS4_10UnderscoreESY_SY_EEEEENS4_13SM90_TMA_LOADENS4_14ComposedLayoutINS4_7SwizzleILi1ELi4ELi3EEENS4_18smem_ptr_flag_bitsILi8EEENST_INS5_IJSB_SH_EEENS5_IJSH_SC_EEEEEEEvNS4_8identityENS4_23SM90_TMA_LOAD_MULTICASTES1A_vS1B_EENS_8epilogue10collective6detail29Sm90TmaWarpSpecializedAdapterINS1F_15DefaultEpilogueISJ_SK_SK_NS1E_6thread17LinearCombinationISJ_Li1EffLNS1J_9ScaleType4KindE0ELNS_15FloatRoundStyleE2ESJ_EENS1_15EpilogueDefaultEEEEEvvEEEEvNT_6ParamsE)
        .other          _ZN7cutlass13device_kernelINS_4gemm6kernel13GemmUniversalIN4cute5tupleIJiiiiEEENS1_10collective13CollectiveMmaINS1_37MainloopSm90TmaGmmaWarpSpecializedFP8ILi56ENS5_IJNS4_1CILi8EEENSA_ILi1EEESC_EEENS1_32KernelTmaWarpSpecializedPingpongEEENS5_IJNSA_ILi64EEESG_NSA_ILi32EEEEEENS_12float_e5m2_tENS5_IJlSC_lEEESJ_SK_NS4_8TiledMMAINS4_8MMA_AtomIJNS4_4SM904GMMA30MMA_64x64x32_F32E5M2E5M2_SS_TNILNSO_7ScaleInE1ELSQ_1EEEEEENS4_6LayoutINS5_IJSC_SC_SC_EEENS5_IJNSA_ILi0EEESV_SV_EEEEENS5_IJNS4_10UnderscoreESY_SY_EEEEENS4_13SM90_TMA_LOADENS4_14ComposedLayoutINS4_7SwizzleILi1ELi4ELi3EEENS4_18smem_ptr_flag_bitsILi8EEENST_INS5_IJSB_SH_EEENS5_IJSH_SC_EEEEEEEvNS4_8identityENS4_23SM90_TMA_LOAD_MULTICASTES1A_vS1B_EENS_8epilogue10collective6detail29Sm90TmaWarpSpecializedAdapterINS1F_15DefaultEpilogueISJ_SK_SK_NS1E_6thread17LinearCombinationISJ_Li1EffLNS1J_9ScaleType4KindE0ELNS_15FloatRoundStyleE2ESJ_EENS1_15EpilogueDefaultEEEEEvvEEEEvNT_6ParamsE,@"STO_CUDA_ENTRY STV_DEFAULT"
_ZN7cutlass13device_kernelINS_4gemm6kernel13GemmUniversalIN4cute5tupleIJiiiiEEENS1_10collective13CollectiveMmaINS1_37MainloopSm90TmaGmmaWarpSpecializedFP8ILi56ENS5_IJNS4_1CILi8EEENSA_ILi1EEESC_EEENS1_32KernelTmaWarpSpecializedPingpongEEENS5_IJNSA_ILi64EEESG_NSA_ILi32EEEEEENS_12float_e5m2_tENS5_IJlSC_lEEESJ_SK_NS4_8TiledMMAINS4_8MMA_AtomIJNS4_4SM904GMMA30MMA_64x64x32_F32E5M2E5M2_SS_TNILNSO_7ScaleInE1ELSQ_1EEEEEENS4_6LayoutINS5_IJSC_SC_SC_EEENS5_IJNSA_ILi0EEESV_SV_EEEEENS5_IJNS4_10UnderscoreESY_SY_EEEEENS4_13SM90_TMA_LOADENS4_14ComposedLayoutINS4_7SwizzleILi1ELi4ELi3EEENS4_18smem_ptr_flag_bitsILi8EEENST_INS5_IJSB_SH_EEENS5_IJSH_SC_EEEEEEEvNS4_8identityENS4_23SM90_TMA_LOAD_MULTICASTES1A_vS1B_EENS_8epilogue10collective6detail29Sm90TmaWarpSpecializedAdapterINS1F_15DefaultEpilogueISJ_SK_SK_NS1E_6thread17LinearCombinationISJ_Li1EffLNS1J_9ScaleType4KindE0ELNS_15FloatRoundStyleE2ESJ_EENS1_15EpilogueDefaultEEEEEvvEEEEvNT_6ParamsE:
[----:B------:R-:W-:Y:S01]  /*0000*/  LDC R1, c[0x0][0x28] ;  /* 0x00000a00ff017b82 */ /* 0x000fe20000000800 */
[----:B------:R-:W0:Y:S01]  /*0010*/  S2R R11, SR_TID.X ;  /* 0x00000000000b7919 */ /* 0x000e220000002100 */
[----:B------:R-:W-:Y:S01]  /*0020*/  ELECT P0, URZ, PT ;  /* 0x00000000003f782f */ /* 0x000fe20003800000 */
[----:B------:R-:W-:Y:S01]  /*0030*/  BSSY B0, `(.L_x_0) ;  /* 0x000000f000007945 */ /* 0x000fe20003800000 */
[--C-:B0-----:R-:W-:Y:S02]  /*0040*/  SHF.R.U32.HI R0, RZ, 0x5, R11.reuse ;  /* 0x00000005ff007819 */ /* 0x101fe4000001160b */
[----:B------:R-:W-:-:S03]  /*0050*/  SHF.R.U32.HI R5, RZ, 0x7, R11 ;  /* 0x00000007ff057819 */ /* 0x000fc6000001160b */
[----:B------:R-:W0:Y:S04]  /*0060*/  SHFL.IDX PT, R2, R0, RZ, 0x1f ;  /* 0x00001fff00027589 */ /* 0x000e2800000e0000 */
[----:B------:R1:W2:Y:S01]  /*0070*/  SHFL.IDX PT, R6, R5, RZ, 0x1f ;  /* 0x00001fff05067589 */ /* 0x0002a200000e0000 */
[----:B0-----:R-:W-:-:S13]  /*0080*/  ISETP.NE.OR P0, PT, R2, RZ, !P0 ;  /* 0x000000ff0200720c */ /* 0x001fda0004705670 */
[----:B-12---:R-:W-:Y:S05]  /*0090*/  @P0 BRA `(.L_x_1) ;  /* 0x0000000000200947 */ /* 0x006fea0003800000 */
[----:B------:R-:W-:Y:S02]  /*00a0*/  ULDC.64 UR4, c[0x0][0x198] ;  /* 0x0000660000047ab9 */ /* 0x000fe40000000a00 */
[----:B------:R-:W-:Y:S02]  /*00b0*/  UIADD3 UR6, UP0, UR4, 0xf0, URZ ;  /* 0x000000f004067890 */ /* 0x000fe4000ff1e03f */
[----:B------:R-:W-:Y:S02]  /*00c0*/  UIADD3 UR4, UP1, UR4, 0x1f0, URZ ;  /* 0x000001f004047890 */ /* 0x000fe4000ff3e03f */
[----:B------:R-:W-:Y:S02]  /*00d0*/  UIADD3.X UR7, URZ, UR5, URZ, UP0, !UPT ;  /* 0x000000053f077290 */ /* 0x000fe400087fe43f */
[----:B------:R-:W-:-:S07]  /*00e0*/  UIADD3.X UR5, URZ, UR5, URZ, UP1, !UPT ;  /* 0x000000053f057290 */ /* 0x000fce0008ffe43f */
[----:B------:R0:W-:Y:S02]  /*00f0*/  UTMACCTL.PF [UR6] ;  /* 0x00000000060079b9 */ /* 0x0001e40008040000 */
[----:B------:R0:W-:Y:S02]  /*0100*/  UTMACCTL.PF [UR4] ;  /* 0x00000000040079b9 */ /* 0x0001e40008040000 */
[----:B0-----:R-:W-:Y:S01]  /*0110*/  NOP ;  /* 0x0000000000007918 */ /* 0x001fe20000000000 */
.L_x_1:
[----:B------:R-:W-:Y:S05]  /*0120*/  BSYNC B0 ;  /* 0x0000000000007941 */ /* 0x000fea0003800000 */
.L_x_0:
[----:B------:R-:W0:Y:S01]  /*0130*/  SHFL.IDX PT, R3, R0, RZ, 0x1f ;  /* 0x00001fff00037589 */ /* 0x000e2200000e0000 */
[----:B------:R-:W-:-:S04]  /*0140*/  SHF.R.S32.HI R4, RZ, 0x1f, R11 ;  /* 0x0000001fff047819 */ /* 0x000fc8000001140b */
[----:B------:R-:W-:-:S04]  /*0150*/  LEA.HI R4, R4, R11, RZ, 0x7 ;  /* 0x0000000b04047211 */ /* 0x000fc800078f38ff */
[----:B------:R-:W-:Y:S02]  /*0160*/  LOP3.LUT R4, R4, 0xffffff80, RZ, 0xc0, !PT ;  /* 0xffffff8004047812 */ /* 0x000fe400078ec0ff */
[----:B0-----:R-:W-:-:S13]  /*0170*/  ISETP.NE.AND P0, PT, R3, RZ, PT ;  /* 0x000000ff0300720c */ /* 0x001fda0003f05270 */
[----:B------:R-:W-:Y:S05]  /*0180*/  @P0 BRA `(.L_x_2) ;  /* 0x0000000800040947 */ /* 0x000fea0003800000 */
[----:B------:R-:W-:Y:S01]  /*0190*/  ELECT P0, URZ, PT ;  /* 0x00000000003f782f */ /* 0x000fe20003800000 */
[----:B------:R-:W-:-:S12]  /*01a0*/  BSSY B0, `(.L_x_2) ;  /* 0x000007f000007945 */ /* 0x000fd80003800000 */
[----:B------:R-:W-:Y:S05]  /*01b0*/  @!P0 BRA `(.L_x_3) ;  /* 0x0000000400f48947 */ /* 0x000fea0003800000 */
[----:B------:R-:W0:Y:S01]  /*01c0*/  S2UR UR8, SR_CgaCtaId ;  /* 0x00000000000879c3 */ /* 0x000e220000008800 */
[----:B------:R-:W-:Y:S01]  /*01d0*/  UMOV UR4, 0x400 ;  /* 0x0000040000047882 */ /* 0x000fe20000000000 */
[----:B------:R-:W-:Y:S01]  /*01e0*/  UMOV UR5, 0x1 ;  /* 0x0000000100057882 */ /* 0x000fe20000000000 */
[----:B------:R-:W-:Y:S02]  /*01f0*/  UMOV UR6, 0x8 ;  /* 0x0000000800067882 */ /* 0x000fe40000000000 */
[----:B------:R-:W-:-:S04]  /*0200*/  UIADD3 UR6, -UR6, 0x100000, URZ ;  /* 0x0010000006067890 */ /* 0x000fc8000fffe13f */
[----:B------:R-:W-:Y:S02]  /*0210*/  USHF.L.U32 UR7, UR6, 0xb, URZ ;  /* 0x0000000b06077899 */ /* 0x000fe4000800063f */
[----:B------:R-:W-:Y:S02]  /*0220*/  USHF.L.U32 UR6, UR6, 0x1, URZ ;  /* 0x0000000106067899 */ /* 0x000fe4000800063f */
[----:B0-----:R-:W-:Y:S02]  /*0230*/  ULEA UR8, UR8, UR4, 0x18 ;  /* 0x0000000408087291 */ /* 0x001fe4000f8ec03f */
[----:B------:R-:W-:-:S04]  /*0240*/  UIADD3 UR4, -UR5, 0x100000, URZ ;  /* 0x0010000005047890 */ /* 0x000fc8000fffe13f */
[----:B------:R-:W-:Y:S02]  /*0250*/  USHF.L.U32 UR5, UR4, 0xb, URZ ;  /* 0x0000000b04057899 */ /* 0x000fe4000800063f */
[----:B------:R-:W-:Y:S01]  /*0260*/  USHF.L.U32 UR4, UR4, 0x1, URZ ;  /* 0x0000000104047899 */ /* 0x000fe2000800063f */
[----:B------:R-:W0:Y:S11]  /*0270*/  FENCE.VIEW.ASYNC.S ;  /* 0x00000000000073c6 */ /* 0x000e360000000000 */
[----:B0-----:R0:W1:Y:S01]  /*0280*/  SYNCS.EXCH.64 URZ, [UR8], UR4 ;  /* 0x00000004083f75b2 */ /* 0x0010620008000100 */
[----:B------:R0:W2:Y:S01]  /*0290*/  SYNCS.EXCH.64 URZ, [UR8+0x1c0], UR6 ;  /* 0x0001c006083f75b2 */ /* 0x0000a20008000100 */
[----:B------:R0:W3:Y:S01]  /*02a0*/  SYNCS.EXCH.64 URZ, [UR8+0x8], UR4 ;  /* 0x00000804083f75b2 */ /* 0x0000e20008000100 */
[----:B------:R0:W4:Y:S01]  /*02b0*/  SYNCS.EXCH.64 URZ, [UR8+0x1c8], UR6 ;  /* 0x0001c806083f75b2 */ /* 0x0001220008000100 */
[----:B------:R0:W0:Y:S01]  /*02c0*/  SYNCS.EXCH.64 URZ, [UR8+0x10], UR4 ;  /* 0x00001004083f75b2 */ /* 0x0000220008000100 */
        /* <DEDUP_REMOVED lines=107> */
[----:B-1234-:R-:W-:Y:S01]  /*0980*/  NOP ;  /* 0x0000000000007918 */ /* 0x01efe20000000000 */
.L_x_3:
[----:B0-----:R-:W-:Y:S05]  /*0990*/  BSYNC B0 ;  /* 0x0000000000007941 */ /* 0x001fea0003800000 */
.L_x_2:
[----:B------:R-:W-:Y:S01]  /*09a0*/  IMAD.IADD R10, R11, 0x1, -R4 ;  /* 0x000000010b0a7824 */ /* 0x000fe200078e0a04 */
[----:B------:R-:W0:Y:S01]  /*09b0*/  SHFL.IDX PT, R13, R0, RZ, 0x1f ;  /* 0x00001fff000d7589 */ /* 0x000e2200000e0000 */
[----:B------:R-:W1:Y:S01]  /*09c0*/  S2UR UR12, SR_CTAID.X ;  /* 0x00000000000c79c3 */ /* 0x000e620000002500 */
[----:B------:R-:W-:Y:S02]  /*09d0*/  SHF.R.S32.HI R8, RZ, 0x1f, R3 ;  /* 0x0000001fff087819 */ /* 0x000fe40000011403 */
[----:B------:R-:W-:Y:S01]  /*09e0*/  ELECT P0, URZ, PT ;  /* 0x00000000003f782f */ /* 0x000fe20003800000 */
[----:B------:R1:W2:Y:S01]  /*09f0*/  SHFL.IDX PT, R9, R0, RZ, 0x1f ;  /* 0x00001fff00097589 */ /* 0x0002a200000e0000 */
[----:B------:R-:W-:Y:S02]  /*0a00*/  SHF.R.S32.HI R19, RZ, 0x1f, R10 ;  /* 0x0000001fff137819 */ /* 0x000fe4000001140a */
[----:B------:R-:W-:Y:S02]  /*0a10*/  ELECT P1, URZ, PT ;  /* 0x00000000003f782f */ /* 0x000fe40003820000 */
[----:B------:R-:W-:Y:S01]  /*0a20*/  LEA.HI R8, R8, R3, RZ, 0x2 ;  /* 0x0000000308087211 */ /* 0x000fe200078f10ff */
[----:B------:R-:W3:Y:S01]  /*0a30*/  S2R R16, SR_CTAID.Y ;  /* 0x0000000000107919 */ /* 0x000ee20000002600 */
[----:B------:R-:W-:Y:S01]  /*0a40*/  LEA.HI R4, R19, R10, RZ, 0x3 ;  /* 0x0000000a13047211 */ /* 0x000fe200078f18ff */
[----:B------:R-:W4:Y:S01]  /*0a50*/  LDC R12, c[0x0][0x140] ;  /* 0x00005000ff0c7b82 */ /* 0x000f220000000800 */
[----:B------:R-:W-:Y:S01]  /*0a60*/  LOP3.LUT R8, R8, 0x3ffffffc, RZ, 0xc0, !PT ;  /* 0x3ffffffc08087812 */ /* 0x000fe200078ec0ff */
[----:B------:R-:W-:Y:S01]  /*0a70*/  ULDC UR4, c[0x0][0x150] ;  /* 0x0000540000047ab9 */ /* 0x000fe20000000800 */
[--C-:B------:R-:W-:Y:S01]  /*0a80*/  SHF.R.S32.HI R7, RZ, 0x3, R4.reuse ;  /* 0x00000003ff077819 */ /* 0x100fe20000011404 */
[----:B------:R-:W-:Y:S01]  /*0a90*/  UMOV UR11, 0x80 ;  /* 0x00000080000b7882 */ /* 0x000fe20000000000 */
[----:B------:R-:W-:Y:S01]  /*0aa0*/  SHF.R.S32.HI R4, RZ, 0x1f, R4 ;  /* 0x0000001fff047819 */ /* 0x000fe20000011404 */
[----:B------:R-:W-:Y:S01]  /*0ab0*/  NOP ;  /* 0x0000000000007918 */ /* 0x000fe20000000000 */
[----:B------:R-:W-:Y:S01]  /*0ac0*/  NOP ;  /* 0x0000000000007918 */ /* 0x000fe20000000000 */
[----:B------:R-:W5:Y:S01]  /*0ad0*/  LDC R25, c[0x0][0x148] ;  /* 0x00005200ff197b82 */ /* 0x000f620000000800 */
[----:B------:R-:W-:Y:S01]  /*0ae0*/  LEA.HI R4, R4, R7, RZ, 0x2 ;  /* 0x0000000704047211 */ /* 0x000fe200078f10ff */
[C---:B------:R-:W-:Y:S01]  /*0af0*/  VIADD R40, R6.reuse, 0xffffffff ;  /* 0xffffffff06287836 */ /* 0x040fe20000000000 */
[----:B------:R-:W-:-:S02]  /*0b00*/  ISETP.NE.AND P5, PT, R6, RZ, PT ;  /* 0x000000ff0600720c */ /* 0x000fc40003fa5270 */
[----:B------:R-:W-:Y:S02]  /*0b10*/  LOP3.LUT R4, R4, 0xfffffffc, RZ, 0xc0, !PT ;  /* 0xfffffffc04047812 */ /* 0x000fe400078ec0ff */
[----:B0-----:R-:W-:Y:S01]  /*0b20*/  ISETP.NE.OR P0, PT, R13, RZ, !P0 ;  /* 0x000000ff0d00720c */ /* 0x001fe20004705670 */
[----:B------:R-:W-:Y:S01]  /*0b30*/  IMAD.MOV.U32 R13, RZ, RZ, 0x1 ;  /* 0x00000001ff0d7424 */ /* 0x000fe200078e00ff */
[----:B-1----:R-:W-:Y:S01]  /*0b40*/  I2FP.F32.U32 R0, UR12 ;  /* 0x0000000c00007c45 */ /* 0x002fe20008201000 */
[----:B------:R-:W-:Y:S01]  /*0b50*/  IMAD.IADD R4, R7, 0x1, -R4 ;  /* 0x0000000107047824 */ /* 0x000fe200078e0a04 */
[----:B--2---:R-:W-:Y:S01]  /*0b60*/  ISETP.NE.OR P1, PT, R9, RZ, !P1 ;  /* 0x000000ff0900720c */ /* 0x004fe20004f25670 */
[----:B------:R-:W-:Y:S01]  /*0b70*/  IMAD.IADD R7, R3, 0x1, -R8 ;  /* 0x0000000103077824 */ /* 0x000fe200078e0a08 */
[----:B------:R-:W-:Y:S01]  /*0b80*/  SHF.R.S32.HI R3, RZ, 0x1f, R2 ;  /* 0x0000001fff037819 */ /* 0x000fe20000011402 */
[----:B------:R-:W-:Y:S01]  /*0b90*/  FMUL R0, R0, UR4 ;  /* 0x0000000400007c20 */ /* 0x000fe20008400000 */
[----:B------:R-:W0:Y:S01]  /*0ba0*/  LDC R9, c[0x0][0x144] ;  /* 0x00005100ff097b82 */ /* 0x000e220000000800 */
[----:B------:R-:W-:Y:S01]  /*0bb0*/  IMAD R4, R7, 0x4, R4 ;  /* 0x0000000407047824 */ /* 0x000fe200078e0204 */
[----:B------:R-:W-:Y:S01]  /*0bc0*/  LEA.HI R3, R3, R2, RZ, 0x2 ;  /* 0x0000000203037211 */ /* 0x000fe200078f10ff */
[----:B------:R-:W-:Y:S01]  /*0bd0*/  ULDC UR4, c[0x0][0x154] ;  /* 0x0000550000047ab9 */ /* 0x000fe20000000800 */
[----:B----4-:R-:W-:Y:S01]  /*0be0*/  ISETP.EQ.U32.AND P2, PT, R12, 0x1, PT ;  /* 0x000000010c00780c */ /* 0x010fe20003f42070 */
[C---:B------:R-:W-:Y:S01]  /*0bf0*/  IMAD.SHL.U32 R7, R4.reuse, 0x4, RZ ;  /* 0x0000000404077824 */ /* 0x040fe200078e00ff */
[----:B------:R-:W-:Y:S01]  /*0c00*/  VOTEU.ALL UP0, P0 ;  /* 0x00000000003f7886 */ /* 0x000fe20000000000 */
[----:B------:R-:W1:Y:S01]  /*0c10*/  F2I.U32.TRUNC.NTZ R0, R0 ;  /* 0x0000000000007305 */ /* 0x000e62000020f000 */
[----:B------:R-:W-:Y:S01]  /*0c20*/  LOP3.LUT R3, R3, 0xfffffffc, RZ, 0xc0, !PT ;  /* 0xfffffffc03037812 */ /* 0x000fe200078ec0ff */
[----:B------:R-:W-:Y:S01]  /*0c30*/  VOTEU.ALL UP1, P1 ;  /* 0x00000000003f7886 */ /* 0x000fe20000820000 */
[----:B------:R-:W-:Y:S01]  /*0c40*/  LOP3.LUT R12, R4, 0xc, R7, 0x78, !PT ;  /* 0x0000000c040c7812 */ /* 0x000fe200078e7807 */
[----:B------:R-:W2:Y:S01]  /*0c50*/  @!UP0 S2UR UR7, SR_CgaCtaId ;  /* 0x00000000000789c3 */ /* 0x000ea20000008800 */
[----:B------:R4:W5:Y:S01]  /*0c60*/  SHFL.IDX PT, R8, R5, RZ, 0x1f ;  /* 0x00001fff05087589 */ /* 0x00096200000e0000 */
[----:B------:R-:W-:Y:S01]  /*0c70*/  IMAD.IADD R18, R2, 0x1, -R3 ;  /* 0x0000000102127824 */ /* 0x000fe200078e0a03 */
[----:B---3--:R-:W-:Y:S01]  /*0c80*/  I2FP.F32.U32 R2, R16 ;  /* 0x0000001000027245 */ /* 0x008fe20000201000 */
[----:B------:R-:W-:Y:S01]  /*0c90*/  @!UP0 UMOV UR6, 0x400 ;  /* 0x0000040000068882 */ /* 0x000fe20000000000 */
[----:B------:R-:W-:Y:S01]  /*0ca0*/  SHF.R.S32.HI R3, RZ, 0x1f, R12 ;  /* 0x0000001fff037819 */ /* 0x000fe2000001140c */
[----:B------:R-:W-:Y:S01]  /*0cb0*/  @!UP1 UMOV UR9, 0x400 ;  /* 0x0000040000099882 */ /* 0x000fe20000000000 */
[----:B------:R-:W-:Y:S01]  /*0cc0*/  VOTEU.ALL UP2, P1 ;  /* 0x00000000003f7886 */ /* 0x000fe20000840000 */
[----:B------:R-:W3:Y:S01]  /*0cd0*/  @!UP1 S2UR UR10, SR_CgaCtaId ;  /* 0x00000000000a99c3 */ /* 0x000ee20000008800 */
[----:B------:R-:W-:Y:S01]  /*0ce0*/  LEA.HI R3, R3, R12, RZ, 0x3 ;  /* 0x0000000c03037211 */ /* 0x000fe200078f18ff */
[----:B------:R-:W-:Y:S01]  /*0cf0*/  FMUL R2, R2, UR4 ;  /* 0x0000000402027c20 */ /* 0x000fe20008400000 */
[----:B-1----:R-:W-:Y:S01]  /*0d00*/  IMAD.MOV R0, RZ, RZ, -R0 ;  /* 0x000000ffff007224 */ /* 0x002fe200078e0a00 */
[----:B------:R-:W-:Y:S01]  /*0d10*/  UMOV UR4, 0x20 ;  /* 0x0000002000047882 */ /* 0x000fe20000000000 */
[----:B----4-:R-:W-:Y:S01]  /*0d20*/  LOP3.LUT R5, R3, 0xfffffff8, RZ, 0xc0, !PT ;  /* 0xfffffff803057812 */ /* 0x010fe200078ec0ff */
[----:B------:R-:W-:-:S04]  /*0d30*/  @!UP0 UIADD3 UR4, -UR4, 0x100000, URZ ;  /* 0x0010000004048890 */ /* 0x000fc8000fffe13f */
[----:B------:R-:W-:Y:S02]  /*0d40*/  @!UP0 USHF.L.U32 UR5, UR4, 0xb, URZ ;  /* 0x0000000b04058899 */ /* 0x000fe4000800063f */
[----:B------:R-:W-:Y:S01]  /*0d50*/  @!UP0 USHF.L.U32 UR4, UR4, 0x1, URZ ;  /* 0x0000000104048899 */ /* 0x000fe2000800063f */
[----:B0-----:R-:W-:Y:S01]  /*0d60*/  IMAD R24, R9, R0, UR12 ;  /* 0x0000000c09187e24 */ /* 0x001fe2000f8e0200 */
[----:B------:R-:W0:Y:S01]  /*0d70*/  F2I.U32.TRUNC.NTZ R2, R2 ;  /* 0x0000000200027305 */ /* 0x000e22000020f000 */
[----:B------:R-:W-:Y:S01]  /*0d80*/  VOTEU.ALL UP3, P1 ;  /* 0x00000000003f7886 */ /* 0x000fe20000860000 */
[----:B------:R-:W-:Y:S01]  /*0d90*/  IMAD.IADD R5, R12, 0x1, -R5 ;  /* 0x000000010c057824 */ /* 0x000fe200078e0a05 */
[----:B------:R-:W-:Y:S01]  /*0da0*/  VOTEU.ALL UP4, P1 ;  /* 0x00000000003f7886 */ /* 0x000fe20000880000 */
[----:B------:R-:W-:Y:S01]  /*0db0*/  VOTEU.ALL UP5, P1 ;  /* 0x00000000003f7886 */ /* 0x000fe200008a0000 */
[C---:B------:R-:W-:Y:S02]  /*0dc0*/  ISETP.NE.AND P1, PT, R18.reuse, 0x3, PT ;  /* 0x000000031200780c */ /* 0x040fe40003f25270 */
[----:B------:R-:W-:Y:S01]  /*0dd0*/  ISETP.NE.AND P3, PT, R5, R24, PT ;  /* 0x000000180500720c */ /* 0x000fe20003f65270 */
[----:B--2---:R-:W-:Y:S01]  /*0de0*/  @!UP0 ULEA UR8, UR7, UR6, 0x18 ;  /* 0x0000000607088291 */ /* 0x004fe2000f8ec03f */
[----:B------:R-:W-:Y:S01]  /*0df0*/  ISETP.EQ.OR P1, PT, R18, RZ, !P1 ;  /* 0x000000ff1200720c */ /* 0x000fe20004f22670 */
[----:B------:R-:W-:-:S04]  /*0e00*/  @!UP1 UIADD3 UR6, -UR11, 0x100000, URZ ;  /* 0x001000000b069890 */ /* 0x000fc8000fffe13f */
[----:B------:R-:W-:Y:S02]  /*0e10*/  @!UP1 USHF.L.U32 UR7, UR6, 0xb, URZ ;  /* 0x0000000b06079899 */ /* 0x000fe4000800063f */
[----:B------:R-:W-:Y:S01]  /*0e20*/  @!UP1 USHF.L.U32 UR6, UR6, 0x1, URZ ;  /* 0x0000000106069899 */ /* 0x000fe2000800063f */
[----:B------:R-:W-:Y:S01]  /*0e30*/  ISETP.GE.U32.AND P6, PT, R40, 0x2, PT ;  /* 0x000000022800780c */ /* 0x000fe20003fc6070 */
[----:B------:R-:W-:Y:S01]  /*0e40*/  VOTEU.ALL UP0, P0 ;  /* 0x00000000003f7886 */ /* 0x000fe20000000000 */
[----:B------:R-:W-:Y:S01]  /*0e50*/  ISETP.EQ.AND P1, PT, R6, RZ, P1 ;  /* 0x000000ff0600720c */ /* 0x000fe20000f22270 */
[----:B0-----:R-:W-:Y:S01]  /*0e60*/  IMAD.MOV R26, RZ, RZ, -R2 ;  /* 0x000000ffff1a7224 */ /* 0x001fe200078e0a02 */
[----:B---3--:R-:W-:Y:S02]  /*0e70*/  @!UP1 ULEA UR9, UR10, UR9, 0x18 ;  /* 0x000000090a099291 */ /* 0x008fe4000f8ec03f */
[----:B------:R-:W-:Y:S01]  /*0e80*/  SEL R7, RZ, 0x1, !P1 ;  /* 0x00000001ff077807 */ /* 0x000fe20004800000 */
[----:B------:R-:W-:Y:S01]  /*0e90*/  VOTEU.ALL UP1, P0 ;  /* 0x00000000003f7886 */ /* 0x000fe20000020000 */
[----:B-----5:R-:W-:Y:S01]  /*0ea0*/  IMAD R0, R25, R26, R16 ;  /* 0x0000001a19007224 */ /* 0x020fe200078e0210 */
[----:B------:R-:W-:Y:S01]  /*0eb0*/  @P3 SHF.R.S32.HI R3, RZ, 0x3, R3 ;  /* 0x00000003ff033819 */ /* 0x000fe20000011403 */
[----:B------:R-:W0:Y:S02]  /*0ec0*/  FENCE.VIEW.ASYNC.S ;  /* 0x00000000000073c6 */ /* 0x000e240000000000 */
[----:B0-----:R0:W1:Y:S01]  /*0ed0*/  @!UP0 SYNCS.EXCH.64 URZ, [UR8+0x3b0], UR4 ;  /* 0x0003b004083f85b2 */ /* 0x0010620008000100 */
[----:B------:R-:W-:-:S02]  /*0ee0*/  LOP3.LUT P0, RZ, R10, 0x7, RZ, 0xc0, !PT ;  /* 0x000000070aff7812 */ /* 0x000fc4000780c0ff */
[----:B------:R-:W-:Y:S02]  /*0ef0*/  @P3 ISETP.NE.AND P4, PT, R3, R0, PT ;  /* 0x000000000300320c */ /* 0x000fe40003f85270 */
[----:B------:R-:W-:Y:S02]  /*0f00*/  ISETP.LT.U32.AND P0, PT, R12, 0x8, !P0 ;  /* 0x000000080c00780c */ /* 0x000fe40004701070 */
[----:B------:R-:W-:Y:S02]  /*0f10*/  @P3 SEL R13, RZ, 0x1, P4 ;  /* 0x00000001ff0d3807 */ /* 0x000fe40002000000 */
[----:B------:R-:W-:Y:S02]  /*0f20*/  SEL R0, RZ, 0x1, !P0 ;  /* 0x00000001ff007807 */ /* 0x000fe40004000000 */
[----:B------:R-:W-:Y:S02]  /*0f30*/  R2UR UR15, R8 ;  /* 0x00000000080f72ca */ /* 0x000fe400000e0000 */
[----:B------:R-:W-:-:S02]  /*0f40*/  LOP3.LUT R13, R13, R0, RZ, 0xc0, !PT ;  /* 0x000000000d0d7212 */ /* 0x000fc400078ec0ff */
[----:B------:R-:W-:Y:S01]  /*0f50*/  SEL R7, R7, 0x2, P6 ;  /* 0x0000000207077807 */ /* 0x000fe20003000000 */
[----:B------:R0:W2:Y:S01]  /*0f60*/  @!UP1 SYNCS.EXCH.64 URZ, [UR8+0x3b8], UR4 ;  /* 0x0003b804083f95b2 */ /* 0x0000a20008000100 */
[----:B------:R-:W-:Y:S01]  /*0f70*/  NOP ;  /* 0x0000000000007918 */ /* 0x000fe20000000000 */
[----:B------:R0:W3:Y:S01]  /*0f80*/  @!UP2 SYNCS.EXCH.64 URZ, [UR9+0x390], UR6 ;  /* 0x00039006093fa5b2 */ /* 0x0000e20008000100 */
[----:B------:R0:W4:Y:S01]  /*0f90*/  @!UP3 SYNCS.EXCH.64 URZ, [UR9+0x398], UR6 ;  /* 0x00039806093fb5b2 */ /* 0x0001220008000100 */
[----:B------:R0:W0:Y:S01]  /*0fa0*/  @!UP4 SYNCS.EXCH.64 URZ, [UR9+0x3a0], UR6 ;  /* 0x0003a006093fc5b2 */ /* 0x0000220008000100 */
[----:B------:R0:W0:Y:S01]  /*0fb0*/  @!UP5 SYNCS.EXCH.64 URZ, [UR9+0x3a8], UR6 ;  /* 0x0003a806093fd5b2 */ /* 0x0000220008000100 */
[----:B------:R-:W-:Y:S01]  /*0fc0*/  NOP ;  /* 0x0000000000007918 */ /* 0x000fe20000000000 */
[----:B------:R-:W-:Y:S05]  /*0fd0*/  @!P2 BRA `(.L_x_4) ;  /* 0x000000000008a947 */ /* 0x000fea0003800000 */
[----:B01234-:R-:W-:Y:S01]  /*0fe0*/  UCGABAR_ARV ;  /* 0x00000000000079c7 */ /* 0x01ffe20008000000 */
[----:B------:R-:W-:Y:S05]  /*0ff0*/  BRA `(.L_x_5) ;  /* 0x0000000000047947 */ /* 0x000fea0003800000 */
.L_x_4:
[----:B01234-:R-:W-:Y:S01]  /*1000*/  NOP ;  /* 0x0000000000007918 */ /* 0x01ffe20000000000 */
.L_x_5:
[----:B------:R-:W-:Y:S01]  /*1010*/  ULDC.64 UR4, c[0x0][0x598] ;  /* 0x0001660000047ab9 */ /* 0x000fe20000000a00 */
[----:B------:R-:W-:Y:S01]  /*1020*/  ULDC.64 UR20, c[0x0][0x208] ;  /* 0x0000820000147ab9 */ /* 0x000fe20000000a00 */
[----:B------:R-:W-:-:S04]  /*1030*/  ISETP.NE.U32.AND P0, PT, RZ, UR4, PT ;  /* 0x00000004ff007c0c */ /* 0x000fc8000bf05070 */
[----:B------:R-:W-:-:S13]  /*1040*/  ISETP.NE.AND.EX P0, PT, RZ, UR5, PT, P0 ;  /* 0x00000005ff007c0c */ /* 0x000fda000bf05300 */
[----:B------:R-:W-:Y:S05]  /*1050*/  @!P0 BRA `(.L_x_6) ;  /* 0x00000000001c8947 */ /* 0x000fea0003800000 */
[----:B------:R-:W0:Y:S02]  /*1060*/  LDC.64 R2, c[0x0][0x598] ;  /* 0x00016600ff027b82 */ /* 0x000e240000000a00 */
[----:B0-----:R-:W2:Y:S02]  /*1070*/  LDG.E.64 R2, desc[UR20][R2.64] ;  /* 0x0000001402027981 */ /* 0x001ea4000c1e1b00 */
[----:B--2---:R-:W-:-:S04]  /*1080*/  ISETP.NE.U32.AND P0, PT, R2, RZ, PT ;  /* 0x000000ff0200720c */ /* 0x004fc80003f05070 */
[----:B------:R-:W-:-:S13]  /*1090*/  ISETP.NE.AND.EX P0, PT, R3, RZ, PT, P0 ;  /* 0x000000ff0300720c */ /* 0x000fda0003f05300 */
[----:B------:R-:W-:Y:S05]  /*10a0*/  @!P0 BRA `(.L_x_6) ;  /* 0x0000000000088947 */ /* 0x000fea0003800000 */
[----:B------:R0:W5:Y:S01]  /*10b0*/  LD.E R14, desc[UR20][R2.64] ;  /* 0x00000014020e7980 */ /* 0x000162000c101900 */
[----:B------:R-:W-:Y:S05]  /*10c0*/  BRA `(.L_x_7) ;  /* 0x0000000000207947 */ /* 0x000fea0003800000 */
.L_x_6:
[----:B------:R-:W-:Y:S02]  /*10d0*/  ULDC.64 UR4, c[0x0][0x588] ;  /* 0x0001620000047ab9 */ /* 0x000fe40000000a00 */
[----:B------:R-:W-:-:S04]  /*10e0*/  ISETP.NE.U32.AND P0, PT, RZ, UR4, PT ;  /* 0x00000004ff007c0c */ /* 0x000fc8000bf05070 */
[----:B------:R-:W-:-:S13]  /*10f0*/  ISETP.NE.AND.EX P0, PT, RZ, UR5, PT, P0 ;  /* 0x00000005ff007c0c */ /* 0x000fda000bf05300 */
[----:B------:R-:W-:Y:S05]  /*1100*/  @!P0 BRA `(.L_x_8) ;  /* 0x00000000000c8947 */ /* 0x000fea0003800000 */
[----:B------:R-:W0:Y:S02]  /*1110*/  LDC.64 R14, c[0x0][0x588] ;  /* 0x00016200ff0e7b82 */ /* 0x000e240000000a00 */
[----:B0-----:R1:W5:Y:S01]  /*1120*/  LDG.E R14, desc[UR20][R14.64] ;  /* 0x000000140e0e7981 */ /* 0x001362000c1e1900 */
[----:B------:R-:W-:Y:S05]  /*1130*/  BRA `(.L_x_7) ;  /* 0x0000000000047947 */ /* 0x000fea0003800000 */
.L_x_8:
[----:B------:R-:W2:Y:S02]  /*1140*/  LDC R14, c[0x0][0x580] ;  /* 0x00016000ff0e7b82 */ /* 0x000ea40000000800 */
.L_x_7:
[----:B------:R-:W-:Y:S02]  /*1150*/  ULDC.64 UR4, c[0x0][0x5a0] ;  /* 0x0001680000047ab9 */ /* 0x000fe40000000a00 */
[----:B------:R-:W-:-:S04]  /*1160*/  ISETP.NE.U32.AND P0, PT, RZ, UR4, PT ;  /* 0x00000004ff007c0c */ /* 0x000fc8000bf05070 */
[----:B------:R-:W-:-:S13]  /*1170*/  ISETP.NE.AND.EX P0, PT, RZ, UR5, PT, P0 ;  /* 0x00000005ff007c0c */ /* 0x000fda000bf05300 */
[----:B------:R-:W-:Y:S05]  /*1180*/  @!P0 BRA `(.L_x_9) ;  /* 0x00000000001c8947 */ /* 0x000fea0003800000 */
[----:B0-----:R-:W0:Y:S02]  /*1190*/  LDC.64 R2, c[0x0][0x5a0] ;  /* 0x00016800ff027b82 */ /* 0x001e240000000a00 */
[----:B0-----:R-:W3:Y:S02]  /*11a0*/  LDG.E.64 R2, desc[UR20][R2.64] ;  /* 0x0000001402027981 */ /* 0x001ee4000c1e1b00 */
[----:B---3--:R-:W-:-:S04]  /*11b0*/  ISETP.NE.U32.AND P0, PT, R2, RZ, PT ;  /* 0x000000ff0200720c */ /* 0x008fc80003f05070 */
[----:B------:R-:W-:-:S13]  /*11c0*/  ISETP.NE.AND.EX P0, PT, R3, RZ, PT, P0 ;  /* 0x000000ff0300720c */ /* 0x000fda0003f05300 */
[----:B------:R-:W-:Y:S05]  /*11d0*/  @!P0 BRA `(.L_x_9) ;  /* 0x0000000000088947 */ /* 0x000fea0003800000 */
[----:B-1----:R0:W5:Y:S01]  /*11e0*/  LD.E R15, desc[UR20][R2.64] ;  /* 0x00000014020f7980 */ /* 0x002162000c101900 */
[----:B------:R-:W-:Y:S05]  /*11f0*/  BRA `(.L_x_10) ;  /* 0x0000000000207947 */ /* 0x000fea0003800000 */
.L_x_9:
[----:B------:R-:W-:Y:S02]  /*1200*/  ULDC.64 UR4, c[0x0][0x590] ;  /* 0x0001640000047ab9 */ /* 0x000fe40000000a00 */
[----:B------:R-:W-:-:S04]  /*1210*/  ISETP.NE.U32.AND P0, PT, RZ, UR4, PT ;  /* 0x00000004ff007c0c */ /* 0x000fc8000bf05070 */
[----:B------:R-:W-:-:S13]  /*1220*/  ISETP.NE.AND.EX P0, PT, RZ, UR5, PT, P0 ;  /* 0x00000005ff007c0c */ /* 0x000fda000bf05300 */
[----:B------:R-:W-:Y:S05]  /*1230*/  @!P0 BRA `(.L_x_11) ;  /* 0x00000000000c8947 */ /* 0x000fea0003800000 */
[----:B0-----:R-:W1:Y:S02]  /*1240*/  LDC.64 R2, c[0x0][0x590] ;  /* 0x00016400ff027b82 */ /* 0x001e640000000a00 */
[----:B-1----:R1:W5:Y:S01]  /*1250*/  LDG.E R15, desc[UR20][R2.64] ;  /* 0x00000014020f7981 */ /* 0x002362000c1e1900 */
[----:B------:R-:W-:Y:S05]  /*1260*/  BRA `(.L_x_10) ;  /* 0x0000000000047947 */ /* 0x000fea0003800000 */
.L_x_11:
[----:B-1----:R-:W3:Y:S02]  /*1270*/  LDC R15, c[0x0][0x584] ;  /* 0x00016100ff0f7b82 */ /* 0x002ee40000000800 */
.L_x_10:
[----:B------:R-:W4:Y:S01]  /*1280*/  LDC R0, c[0x0][0x65c] ;  /* 0x00019700ff007b82 */ /* 0x000f220000000800 */
[----:B------:R-:W-:Y:S01]  /*1290*/  ULDC UR8, c[0x0][0x28c] ;  /* 0x0000a30000087ab9 */ /* 0x000fe20000000800 */
[----:B------:R-:W-:Y:S01]  /*12a0*/  ISETP.NE.AND P0, PT, R6, 0x2, PT ;  /* 0x000000020600780c */ /* 0x000fe20003f05270 */
[----:B------:R-:W-:Y:S01]  /*12b0*/  UIADD3 UR8, UR8, 0x1f, URZ ;  /* 0x0000001f08087890 */ /* 0x000fe2000fffe03f */
[----:B------:R-:W-:Y:S01]  /*12c0*/  IMAD.U32 R4, RZ, RZ, UR12 ;  /* 0x0000000cff047e24 */ /* 0x000fe2000f8e00ff */
[----:B------:R-:W-:Y:S01]  /*12d0*/  UMOV UR5, URZ ;  /* 0x0000003f00057c82 */ /* 0x000fe20008000000 */
[----:B------:R-:W-:Y:S01]  /*12e0*/  UMOV UR4, URZ ;  /* 0x0000003f00047c82 */ /* 0x000fe20008000000 */
[----:B------:R-:W-:-:S04]  /*12f0*/  USHF.R.S32.HI UR9, URZ, 0x1f, UR8 ;  /* 0x0000001f3f097899 */ /* 0x000fc80008011408 */
[----:B------:R-:W-:-:S04]  /*1300*/  ULEA.HI UR9, UR9, UR8, URZ, 0x5 ;  /* 0x0000000809097291 */ /* 0x000fc8000f8f283f */
[----:B------:R-:W-:Y:S01]  /*1310*/  USHF.R.S32.HI UR13, URZ, 0x5, UR9 ;  /* 0x000000053f0d7899 */ /* 0x000fe20008011409 */
[----:B----4-:R-:W-:-:S13]  /*1320*/  ISETP.NE.AND P4, PT, R0, 0x1, PT ;  /* 0x000000010000780c */ /* 0x010fda0003f85270 */
[----:B01----:R-:W0:Y:S01]  /*1330*/  @P4 LDC R3, c[0x0][0x10] ;  /* 0x00000400ff034b82 */ /* 0x003e220000000800 */
[----:B------:R-:W-:Y:S02]  /*1340*/  @P4 IMAD.MOV.U32 R17, RZ, RZ, RZ ;  /* 0x000000ffff114224 */ /* 0x000fe400078e00ff */
[----:B------:R-:W-:-:S05]  /*1350*/  @P4 IMAD.MOV.U32 R5, RZ, RZ, RZ ;  /* 0x000000ffff054224 */ /* 0x000fca00078e00ff */
[----:B------:R-:W1:Y:S01]  /*1360*/  @!P4 LDC R9, c[0x0][0xc] ;  /* 0x00000300ff09cb82 */ /* 0x000e620000000800 */
[----:B------:R-:W-:Y:S01]  /*1370*/  ULDC UR6, c[0x0][0xc] ;  /* 0x0000030000067ab9 */ /* 0x000fe20000000800 */
[----:B------:R-:W-:Y:S02]  /*1380*/  ULDC UR7, c[0x0][0x10] ;  /* 0x0000040000077ab9 */ /* 0x000fe40000000800 */
[----:B------:R-:W-:-:S04]  /*1390*/  UIMAD.WIDE.U32 UR6, UR6, UR7, URZ ;  /* 0x00000007060672a5 */ /* 0x000fc8000f8e003f */
[----:B------:R-:W4:Y:S01]  /*13a0*/  LDC R8, c[0x0][0x14] ;  /* 0x00000500ff087b82 */ /* 0x000f220000000800 */
[----:B0-----:R-:W-:-:S04]  /*13b0*/  @P4 IMAD.WIDE.U32 R2, R3, UR12, R16 ;  /* 0x0000000c03024c25 */ /* 0x001fc8000f8e0010 */
[----:B------:R-:W-:Y:S02]  /*13c0*/  @P4 IMAD.IADD R3, R3, 0x1, R5 ;  /* 0x0000000103034824 */ /* 0x000fe400078e0205 */
[----:B------:R-:W-:Y:S02]  /*13d0*/  IMAD.MOV.U32 R5, RZ, RZ, RZ ;  /* 0x000000ffff057224 */ /* 0x000fe400078e00ff */
[----:B-1----:R-:W-:-:S04]  /*13e0*/  @!P4 IMAD.WIDE.U32 R4, R16, R9, R4 ;  /* 0x000000091004c225 */ /* 0x002fc800078e0004 */
[----:B------:R-:W-:Y:S02]  /*13f0*/  @!P4 IMAD.MOV.U32 R2, RZ, RZ, R4 ;  /* 0x000000ffff02c224 */ /* 0x000fe400078e0004 */
[C---:B----4-:R-:W-:Y:S02]  /*1400*/  IMAD R21, R8.reuse, UR7, RZ ;  /* 0x0000000708157c24 */ /* 0x050fe4000f8e02ff */
[----:B------:R-:W-:Y:S01]  /*1410*/  IMAD.WIDE.U32 R8, R8, UR6, RZ ;  /* 0x0000000608087c25 */ /* 0x000fe2000f8e00ff */
[----:B------:R-:W-:-:S03]  /*1420*/  ULDC.64 UR6, c[0x0][0x650] ;  /* 0x0001940000067ab9 */ /* 0x000fc60000000a00 */
[----:B------:R-:W-:Y:S02]  /*1430*/  @!P4 IMAD.MOV.U32 R3, RZ, RZ, R5 ;  /* 0x000000ffff03c224 */ /* 0x000fe400078e0005 */
[----:B------:R-:W-:Y:S01]  /*1440*/  IMAD.IADD R0, R9, 0x1, R21 ;  /* 0x0000000109007824 */ /* 0x000fe200078e0215 */
[----:B------:R-:W-:Y:S06]  /*1450*/  @P0 BRA `(.L_x_12) ;  /* 0x0000000000200947 */ /* 0x000fec0003800000 */
[----:B------:R-:W-:Y:S01]  /*1460*/  USHF.R.U32.HI UR4, URZ, 0x3, UR13 ;  /* 0x000000033f047899 */ /* 0x000fe2000801160d */
[----:B------:R-:W-:Y:S01]  /*1470*/  IADD3 R2, P0, R2, R8, RZ ;  /* 0x0000000802027210 */ /* 0x000fe20007f1e0ff */
[----:B------:R-:W-:Y:S02]  /*1480*/  UISETP.GE.U32.AND UP0, UPT, UR13, 0x38, UPT ;  /* 0x000000380d00788c */ /* 0x000fe4000bf06070 */
[----:B------:R-:W-:Y:S02]  /*1490*/  UIMAD.WIDE.U32 UR4, UR4, 0x24924925, URZ ;  /* 0x24924925040478a5 */ /* 0x000fe4000f8e003f */
[----:B------:R-:W-:-:S05]  /*14a0*/  IMAD.X R3, R0, 0x1, R3, P0 ;  /* 0x0000000100037824 */ /* 0x000fca00000e0603 */
[----:B------:R-:W-:Y:S02]  /*14b0*/  UMOV UR4, URZ ;  /* 0x0000003f00047c82 */ /* 0x000fe40008000000 */
[----:B------:R-:W-:Y:S02]  /*14c0*/  @UP0 ULOP3.LUT UR4, UR5, 0x1, URZ, 0xc0, !UPT ;  /* 0x0000000105040892 */ /* 0x000fe4000f8ec03f */
[----:B------:R-:W-:-:S12]  /*14d0*/  UIMAD UR5, UR5, -0x38, UR13 ;  /* 0xffffffc8050578a4 */ /* 0x000fd8000f8e020d */
.L_x_12:
[----:B------:R-:W-:Y:S01]  /*14e0*/  ISETP.GE.U32.AND P0, PT, R2, UR6, PT ;  /* 0x0000000602007c0c */ /* 0x000fe2000bf06070 */
[----:B------:R-:W-:Y:S01]  /*14f0*/  IMAD.MOV.U32 R6, RZ, RZ, -0x1 ;  /* 0xffffffffff067424 */ /* 0x000fe200078e00ff */
[----:B------:R-:W-:Y:S01]  /*1500*/  PRMT R20, RZ, 0x7610, R20 ;  /* 0x00007610ff147816 */ /* 0x000fe20000000014 */
[----:B------:R-:W-:Y:S01]  /*1510*/  IMAD.MOV.U32 R4, RZ, RZ, -0x1 ;  /* 0xffffffffff047424 */ /* 0x000fe200078e00ff */
[----:B------:R-:W-:Y:S01]  /*1520*/  ISETP.GE.U32.AND.EX P0, PT, R3, UR7, PT, P0 ;  /* 0x0000000703007c0c */ /* 0x000fe2000bf06100 */
[----:B------:R-:W-:-:S12]  /*1530*/  IMAD.MOV.U32 R5, RZ, RZ, -0x1 ;  /* 0xffffffffff057424 */ /* 0x000fd800078e00ff */
[----:B------:R-:W-:Y:S05]  /*1540*/  @P0 BRA `(.L_x_13) ;  /* 0x0000000400240947 */ /* 0x000fea0003800000 */
[----:B------:R-:W0:Y:S01]  /*1550*/  LDC.64 R28, c[0x0][0x628] ;  /* 0x00018a00ff1c7b82 */ /* 0x000e220000000a00 */
[----:B------:R-:W-:Y:S02]  /*1560*/  IMAD.MOV.U32 R4, RZ, RZ, R2 ;  /* 0x000000ffff047224 */ /* 0x000fe400078e0002 */
[----:B------:R-:W-:-:S05]  /*1570*/  IMAD.MOV.U32 R5, RZ, RZ, R3 ;  /* 0x000000ffff057224 */ /* 0x000fca00078e0003 */
[----:B------:R-:W1:Y:S08]  /*1580*/  LDC R6, c[0x0][0x630] ;  /* 0x00018c00ff067b82 */ /* 0x000e700000000800 */
[----:B------:R-:W4:Y:S01]  /*1590*/  LDC.64 R30, c[0x0][0x620] ;  /* 0x00018800ff1e7b82 */ /* 0x000f220000000a00 */
[----:B0-----:R-:W-:-:S04]  /*15a0*/  ISETP.NE.U32.AND P0, PT, R28, RZ, PT ;  /* 0x000000ff1c00720c */ /* 0x001fc80003f05070 */
[----:B------:R-:W-:-:S13]  /*15b0*/  ISETP.NE.AND.EX P0, PT, R29, RZ, PT, P0 ;  /* 0x000000ff1d00720c */ /* 0x000fda0003f05300 */
[----:B-1--4-:R-:W-:Y:S05]  /*15c0*/  @!P0 BRA `(.L_x_14) ;  /* 0x0000000000288947 */ /* 0x012fea0003800000 */
[----:B------:R-:W0:Y:S02]  /*15d0*/  LDC R23, c[0x0][0x634] ;  /* 0x00018d00ff177b82 */ /* 0x000e240000000800 */
[----:B0-----:R-:W-:-:S05]  /*15e0*/  IADD3 R23, P0, R2, R23, RZ ;  /* 0x0000001702177210 */ /* 0x001fca0007f1e0ff */
[----:B------:R-:W-:-:S04]  /*15f0*/  IMAD.X R27, RZ, RZ, R3, P0 ;  /* 0x000000ffff1b7224 */ /* 0x000fc800000e0603 */
[----:B------:R-:W-:-:S04]  /*1600*/  IMAD.WIDE.U32 R4, R27, R28, RZ ;  /* 0x0000001c1b047225 */ /* 0x000fc800078e00ff */
[----:B------:R-:W-:-:S04]  /*1610*/  IMAD.WIDE.U32 R20, P0, R23, R29, R4 ;  /* 0x0000001d17147225 */ /* 0x000fc80007800004 */
[----:B------:R-:W-:-:S04]  /*1620*/  IMAD.WIDE.U32 R4, R23, R28, RZ ;  /* 0x0000001c17047225 */ /* 0x000fc800078e00ff */
[----:B------:R-:W-:Y:S01]  /*1630*/  IMAD.X R23, RZ, RZ, RZ, P0 ;  /* 0x000000ffff177224 */ /* 0x000fe200000e06ff */
[----:B------:R-:W-:Y:S01]  /*1640*/  IADD3 RZ, P0, R5, R20, RZ ;  /* 0x0000001405ff7210 */ /* 0x000fe20007f1e0ff */
[----:B------:R-:W-:-:S04]  /*1650*/  IMAD.MOV.U32 R22, RZ, RZ, R21 ;  /* 0x000000ffff167224 */ /* 0x000fc800078e0015 */
[----:B------:R-:W-:-:S08]  /*1660*/  IMAD.WIDE.U32.X R4, R27, R29, R22, P0 ;  /* 0x0000001d1b047225 */ /* 0x000fd000000e0416 */
.L_x_14:
[----:B------:R-:W0:Y:S01]  /*1670*/  LDC.64 R32, c[0x0][0x640] ;  /* 0x00019000ff207b82 */ /* 0x000e220000000a00 */
[-CC-:B------:R-:W-:Y:S01]  /*1680*/  SHF.R.U64 R36, R4, R6.reuse, R5.reuse ;  /* 0x0000000604247219 */ /* 0x180fe20000001205 */
[----:B------:R-:W-:Y:S01]  /*1690*/  IMAD.MOV.U32 R37, RZ, RZ, 0x1 ;  /* 0x00000001ff257424 */ /* 0x000fe200078e00ff */
[----:B------:R-:W-:Y:S02]  /*16a0*/  SHF.R.U32.HI R4, RZ, R6, R5 ;  /* 0x00000006ff047219 */ /* 0x000fe40000011605 */
[----:B------:R-:W-:-:S03]  /*16b0*/  IADD3 R21, P0, RZ, -R36, RZ ;  /* 0x80000024ff157210 */ /* 0x000fc60007f1e0ff */
[----:B------:R-:W1:Y:S02]  /*16c0*/  LDC R20, c[0x0][0x618] ;  /* 0x00018600ff147b82 */ /* 0x000e640000000800 */
[----:B------:R-:W-:-:S04]  /*16d0*/  IMAD.X R5, RZ, RZ, ~R4, P0 ;  /* 0x000000ffff057224 */ /* 0x000fc800000e0e04 */
[-C--:B------:R-:W-:Y:S02]  /*16e0*/  IMAD R6, R5, R30.reuse, RZ ;  /* 0x0000001e05067224 */ /* 0x080fe400078e02ff */
[----:B------:R-:W4:Y:S01]  /*16f0*/  LDC R23, c[0x0][0x608] ;  /* 0x00018200ff177b82 */ /* 0x000f220000000800 */
[----:B------:R-:W-:-:S04]  /*1700*/  IMAD.WIDE.U32 R4, R21, R30, R2 ;  /* 0x0000001e15047225 */ /* 0x000fc800078e0002 */
[----:B------:R-:W-:-:S03]  /*1710*/  IMAD R21, R21, R31, R6 ;  /* 0x0000001f15157224 */ /* 0x000fc600078e0206 */
[----:B------:R-:W2:Y:S01]  /*1720*/  LDC R28, c[0x0][0x658] ;  /* 0x00019600ff1c7b82 */ /* 0x000ea20000000800 */
[----:B------:R-:W-:Y:S01]  /*1730*/  IMAD.IADD R5, R5, 0x1, R21 ;  /* 0x0000000105057824 */ /* 0x000fe200078e0215 */
[----:B0-----:R-:W-:Y:S01]  /*1740*/  ISETP.NE.U32.AND P0, PT, R32, RZ, PT ;  /* 0x000000ff2000720c */ /* 0x001fe20003f05070 */
[----:B------:R-:W-:-:S03]  /*1750*/  IMAD.MOV.U32 R21, RZ, RZ, -0x1 ;  /* 0xffffffffff157424 */ /* 0x000fc600078e00ff */
[----:B------:R-:W-:Y:S02]  /*1760*/  ISETP.NE.AND.EX P0, PT, R33, RZ, PT, P0 ;  /* 0x000000ff2100720c */ /* 0x000fe40003f05300 */
[----:B------:R-:W0:Y:S01]  /*1770*/  LDC R31, c[0x0][0x600] ;  /* 0x00018000ff1f7b82 */ /* 0x000e220000000800 */
[-CC-:B-1----:R-:W-:Y:S02]  /*1780*/  SHF.R.U64 R29, R4, R20.reuse, R5.reuse ;  /* 0x00000014041d7219 */ /* 0x182fe40000001205 */
[----:B------:R-:W-:-:S05]  /*1790*/  SHF.R.U32.HI R4, RZ, R20, R5 ;  /* 0x00000014ff047219 */ /* 0x000fca0000011605 */
[----:B------:R-:W1:Y:S01]  /*17a0*/  LDC R30, c[0x0][0x648] ;  /* 0x00019200ff1e7b82 */ /* 0x000e620000000800 */
[-CC-:B----4-:R-:W-:Y:S02]  /*17b0*/  SHF.R.U64 R39, R29, R23.reuse, R4.reuse ;  /* 0x000000171d277219 */ /* 0x190fe40000001204 */
[----:B------:R-:W-:-:S05]  /*17c0*/  SHF.R.U32.HI R5, RZ, R23, R4 ;  /* 0x00000017ff057219 */ /* 0x000fca0000011604 */
[----:B------:R-:W4:Y:S01]  /*17d0*/  LDC R35, c[0x0][0x638] ;  /* 0x00018e00ff237b82 */ /* 0x000f220000000800 */
[-C--:B--2---:R-:W-:Y:S02]  /*17e0*/  SHF.L.U32 R4, R21, R28.reuse, RZ ;  /* 0x0000001c15047219 */ /* 0x084fe400000006ff */
[--C-:B------:R-:W-:Y:S02]  /*17f0*/  SHF.R.U64 R38, R39, R28, R5.reuse ;  /* 0x0000001c27267219 */ /* 0x100fe40000001205 */
[----:B------:R-:W-:Y:S02]  /*1800*/  LOP3.LUT R6, RZ, R4, RZ, 0x33, !PT ;  /* 0x00000004ff067212 */ /* 0x000fe400078e33ff */
[----:B------:R-:W-:Y:S01]  /*1810*/  SHF.R.U32.HI R5, RZ, R28, R5 ;  /* 0x0000001cff057219 */ /* 0x000fe20000011605 */
[----:B------:R-:W2:Y:S01]  /*1820*/  LDC R34, c[0x0][0x610] ;  /* 0x00018400ff227b82 */ /* 0x000ea20000000800 */
[----:B------:R-:W-:Y:S01]  /*1830*/  IMAD.MOV.U32 R4, RZ, RZ, R38 ;  /* 0x000000ffff047224 */ /* 0x000fe200078e0026 */
[----:B------:R-:W-:Y:S06]  /*1840*/  @!P0 BRA `(.L_x_15) ;  /* 0x0000000000288947 */ /* 0x000fec0003800000 */
[----:B------:R-:W3:Y:S02]  /*1850*/  LDC R23, c[0x0][0x64c] ;  /* 0x00019300ff177b82 */ /* 0x000ee40000000800 */
[----:B---3--:R-:W-:-:S05]  /*1860*/  IADD3 R23, P0, R38, R23, RZ ;  /* 0x0000001726177210 */ /* 0x008fca0007f1e0ff */
        /* <DEDUP_REMOVED lines=8> */
.L_x_15:
[----:B-1----:R-:W-:Y:S01]  /*18f0*/  SHF.R.U64 R17, R4, R30, R5 ;  /* 0x0000001e04117219 */ /* 0x002fe20000001205 */
[----:B------:R-:W-:Y:S01]  /*1900*/  @P4 IMAD R24, R25, R26, R16 ;  /* 0x0000001a19184224 */ /* 0x000fe200078e0210 */
[----:B------:R-:W-:Y:S01]  /*1910*/  LOP3.LUT R5, R39, R6, RZ, 0xc0, !PT ;  /* 0x0000000627057212 */ /* 0x000fe200078ec0ff */
[----:B0-----:R-:W-:Y:S01]  /*1920*/  VIADD R6, R31, 0xffffffff ;  /* 0xffffffff1f067836 */ /* 0x001fe20000000000 */
[----:B------:R-:W-:Y:S01]  /*1930*/  SHF.L.U32 R4, R37, R28, RZ ;  /* 0x0000001c25047219 */ /* 0x000fe200000006ff */
[----:B------:R-:W-:-:S03]  /*1940*/  IMAD.MOV R20, RZ, RZ, -R17 ;  /* 0x000000ffff147224 */ /* 0x000fc600078e0a11 */
[----:B------:R-:W-:Y:S01]  /*1950*/  LOP3.LUT R29, R29, R6, RZ, 0xc0, !PT ;  /* 0x000000061d1d7212 */ /* 0x000fe200078ec0ff */
[----:B------:R-:W-:Y:S02]  /*1960*/  IMAD R5, R4, R17, R5 ;  /* 0x0000001104057224 */ /* 0x000fe400078e0205 */
[----:B----4-:R-:W-:Y:S02]  /*1970*/  IMAD R4, R20, R35, R38 ;  /* 0x0000002314047224 */ /* 0x010fe400078e0226 */
[----:B--2---:R-:W-:Y:S02]  /*1980*/  IMAD R6, R5, R34, R24 ;  /* 0x0000002205067224 */ /* 0x004fe400078e0218 */
[----:B------:R-:W-:Y:S02]  /*1990*/  IMAD R5, R4, R31, R29 ;  /* 0x0000001f04057224 */ /* 0x000fe400078e021d */
[----:B------:R-:W-:-:S03]  /*19a0*/  IMAD.MOV.U32 R20, RZ, RZ, 0x1 ;  /* 0x00000001ff147424 */ /* 0x000fc600078e00ff */
[----:B------:R-:W-:Y:S02]  /*19b0*/  SEL R4, R5, R6, !P4 ;  /* 0x0000000605047207 */ /* 0x000fe40006000000 */
[----:B------:R-:W-:Y:S01]  /*19c0*/  SEL R6, R6, R5, !P4 ;  /* 0x0000000506067207 */ /* 0x000fe20006000000 */
[----:B------:R-:W-:-:S07]  /*19d0*/  IMAD.MOV.U32 R5, RZ, RZ, R36 ;  /* 0x000000ffff057224 */ /* 0x000fce00078e0024 */
.L_x_13:
[----:B------:R-:W-:Y:S05]  /*19e0*/  @!P2 BRA `(.L_x_16) ;  /* 0x00000000000ca947 */ /* 0x000fea0003800000 */
[----:B------:R-:W-:Y:S01]  /*19f0*/  UCGABAR_WAIT ;  /* 0x0000000000007dc7 */ /* 0x000fe20008000000 */
[----:B------:R-:W-:Y:S01]  /*1a00*/  CCTL.IVALL ;  /* 0x00000000ff00798f */ /* 0x000fe20002000000 */
[----:B------:R-:W-:Y:S05]  /*1a10*/  BRA `(.L_x_17) ;  /* 0x0000000000047947 */ /* 0x000fea0003800000 */
.L_x_16:
[----:B------:R-:W-:Y:S06]  /*1a20*/  BAR.SYNC.DEFER_BLOCKING 0x0 ;  /* 0x0000000000007b1d */ /* 0x000fec0000010000 */
.L_x_17:
[----:B------:R-:W-:Y:S05]  /*1a30*/  @!P5 BRA `(.L_x_18) ;  /* 0x0000004000c8d947 */ /* 0x000fea0003800000 */
[----:B------:R-:W-:-:S13]  /*1a40*/  ISETP.GT.U32.AND P0, PT, R40, 0x1, PT ;  /* 0x000000012800780c */ /* 0x000fda0003f04070 */
[----:B------:R-:W-:Y:S05]  /*1a50*/  @P0 EXIT ;  /* 0x000000000000094d */ /* 0x000fea0003800000 */
.L_x_19:
[----:B------:R-:W-:-:S08]  /*1a60*/  NOP ;  /* 0x0000000000007918 */ /* 0x000fd00000000000 */
[----:B------:R-:W0:Y:S02]  /*1a70*/  USETMAXREG.TRY_ALLOC.CTAPOOL UP0, 0xe8 ;  /* 0x000000e8000079c8 */ /* 0x000e240008000600 */
[----:B0-----:R-:W-:-:S13]  /*1a80*/  PLOP3.LUT P0, PT, PT, PT, UP0, 0x80, 0x0 ;  /* 0x000000000000781c */ /* 0x001fda0003f0f008 */
[----:B------:R-:W-:Y:S05]  /*1a90*/  @!P0 BRA `(.L_x_19) ;  /* 0xfffffffc00f08947 */ /* 0x000fea000383ffff */
[----:B------:R-:W-:-:S13]  /*1aa0*/  LOP3.LUT P0, RZ, R20, 0xff, RZ, 0xc0, !PT ;  /* 0x000000ff14ff7812 */ /* 0x000fda000780c0ff */
[----:B------:R-:W-:Y:S05]  /*1ab0*/  @!P0 EXIT ;  /* 0x000000000000894d */ /* 0x000fea0003800000 */
[----:B------:R-:W0:Y:S01]  /*1ac0*/  S2UR UR6, SR_CgaCtaId ;  /* 0x00000000000679c3 */ /* 0x000e220000008800 */
[CC--:B------:R-:W-:Y:S01]  /*1ad0*/  LEA.HI R11, R19.reuse, R10.reuse, RZ, 0x2 ;  /* 0x0000000a130b7211 */ /* 0x0c0fe200078f10ff */
[----:B------:R-:W-:Y:S01]  /*1ae0*/  UIADD3 UR7, UR15, -0x1, URZ ;  /* 0xffffffff0f077890 */ /* 0x000fe2000fffe03f */
[----:B------:R-:W-:Y:S01]  /*1af0*/  LEA.HI R19, R19, R10, RZ, 0x5 ;  /* 0x0000000a13137211 */ /* 0x000fe200078f28ff */
[----:B------:R-:W-:Y:S01]  /*1b00*/  UMOV UR12, 0x400 ;  /* 0x00000400000c7882 */ /* 0x000fe20000000000 */
[--C-:B------:R-:W-:Y:S01]  /*1b10*/  SHF.R.S32.HI R16, RZ, 0x2, R11.reuse ;  /* 0x00000002ff107819 */ /* 0x100fe2000001140b */
[----:B------:R-:W-:Y:S01]  /*1b20*/  UISETP.LT.AND UP0, UPT, UR13, 0x1, UPT ;  /* 0x000000010d00788c */ /* 0x000fe2000bf01270 */
[----:B------:R-:W-:Y:S01]  /*1b30*/  SHF.R.S32.HI R17, RZ, 0x1f, R11 ;  /* 0x0000001fff117819 */ /* 0x000fe2000001140b */
[----:B------:R-:W-:Y:S01]  /*1b40*/  USHF.L.U32 UR22, UR13, 0x1, URZ ;  /* 0x000000010d167899 */ /* 0x000fe2000800063f */
[----:B------:R-:W-:Y:S01]  /*1b50*/  SHF.R.S32.HI R19, RZ, 0x5, R19 ;  /* 0x00000005ff137819 */ /* 0x000fe20000011413 */
[----:B------:R-:W-:Y:S01]  /*1b60*/  USEL UR14, UR13, 0x1, UP0 ;  /* 0x000000010d0e7887 */ /* 0x000fe20008000000 */
[----:B------:R-:W-:Y:S01]  /*1b70*/  LEA.HI R17, R17, R16, RZ, 0x3 ;  /* 0x0000001011117211 */ /* 0x000fe200078f18ff */
[----:B------:R-:W-:Y:S01]  /*1b80*/  UISETP.NE.AND UP0, UPT, UR7, URZ, UPT ;  /* 0x0000003f0700728c */ /* 0x000fe2000bf05270 */
[----:B------:R-:W-:Y:S01]  /*1b90*/  LOP3.LUT R11, R11, 0xfffffffc, RZ, 0xc0, !PT ;  /* 0xfffffffc0b0b7812 */ /* 0x000fe200078ec0ff */
[----:B------:R-:W-:Y:S01]  /*1ba0*/  UIADD3 UR14, -UR14, UR13, URZ ;  /* 0x0000000d0e0e7290 */ /* 0x000fe2000fffe13f */
[----:B------:R-:W-:Y:S01]  /*1bb0*/  LOP3.LUT R17, R17, 0xfffffff8, RZ, 0xc0, !PT ;  /* 0xfffffff811117812 */ /* 0x000fe200078ec0ff */
[----:B------:R-:W-:Y:S01]  /*1bc0*/  USEL UR9, URZ, 0x1, UP0 ;  /* 0x000000013f097887 */ /* 0x000fe20008000000 */
[----:B------:R-:W-:Y:S01]  /*1bd0*/  LOP3.LUT R86, R7, 0x1, RZ, 0xfc, !PT ;  /* 0x0000000107567812 */ /* 0x000fe200078efcff */
[----:B------:R-:W-:-:S02]  /*1be0*/  IMAD.IADD R20, R10, 0x1, -R11 ;  /* 0x000000010a147824 */ /* 0x000fc400078e0a0b */
[----:B------:R-:W-:Y:S02]  /*1bf0*/  IMAD.IADD R16, R16, 0x1, -R17 ;  /* 0x0000000110107824 */ /* 0x000fe400078e0a11 */
[----:B------:R-:W-:Y:S01]  /*1c00*/  IMAD.U32 R87, RZ, RZ, UR9 ;  /* 0x00000009ff577e24 */ /* 0x000fe2000f8e00ff */
[----:B0-----:R-:W-:Y:S02]  /*1c10*/  ULEA UR12, UR6, UR12, 0x18 ;  /* 0x0000000c060c7291 */ /* 0x001fe4000f8ec03f */
[--C-:B------:R-:W-:Y:S01]  /*1c20*/  SHF.R.S32.HI R17, RZ, 0x1f, R16.reuse ;  /* 0x0000001fff117819 */ /* 0x100fe20000011410 */
[----:B------:R-:W-:Y:S01]  /*1c30*/  USHF.L.U32 UR6, UR7, 0x3, URZ ;  /* 0x0000000307067899 */ /* 0x000fe2000800063f */
[C-C-:B------:R-:W-:Y:S01]  /*1c40*/  IMAD R21, R19.reuse, -0x10, -R16.reuse ;  /* 0xfffffff013157824 */ /* 0x140fe200078e0a10 */
[----:B------:R-:W-:Y:S02]  /*1c50*/  UIADD3 UR7, UR12, 0x480, URZ ;  /* 0x000004800c077890 */ /* 0x000fe4000fffe03f */
[----:B------:R-:W-:Y:S01]  /*1c60*/  ULOP3.LUT UR6, UR6, 0x8, URZ, 0xc0, !UPT ;  /* 0x0000000806067892 */ /* 0x000fe2000f8ec03f */
[----:B------:R-:W-:Y:S01]  /*1c70*/  IMAD.WIDE R10, R19, 0x10, R16 ;  /* 0x00000010130a7825 */ /* 0x000fe200078e0210 */
[----:B------:R-:W-:-:S02]  /*1c80*/  UIADD3 UR8, UR12, 0x1c480, URZ ;  /* 0x0001c4800c087890 */ /* 0x000fc4000fffe03f */
[----:B------:R-:W-:Y:S02]  /*1c90*/  USHF.R.U32.HI UR7, URZ, 0x4, UR7 ;  /* 0x000000043f077899 */ /* 0x000fe40008011607 */
[----:B------:R-:W-:Y:S02]  /*1ca0*/  USHF.R.U32.HI UR8, URZ, 0x4, UR8 ;  /* 0x000000043f087899 */ /* 0x000fe40008011608 */
[----:B------:R-:W-:Y:S02]  /*1cb0*/  ULOP3.LUT UR24, UR6, 0x8, URZ, 0x3c, !UPT ;  /* 0x0000000806187892 */ /* 0x000fe4000f8e3c3f */
[----:B------:R-:W-:Y:S02]  /*1cc0*/  ULOP3.LUT UR16, UR6, 0x18, URZ, 0x3c, !UPT ;  /* 0x0000001806107892 */ /* 0x000fe4000f8e3c3f */
[----:B------:R-:W-:Y:S01]  /*1cd0*/  UIADD3 UR23, UR12, 0x390, URZ ;  /* 0x000003900c177890 */ /* 0x000fe2000fffe03f */
[----:B------:R-:W-:Y:S01]  /*1ce0*/  ULDC UR6, c[0x0][0x284] ;  /* 0x0000a10000067ab9 */ /* 0x000fe20000000800 */
[----:B------:R-:W-:Y:S01]  /*1cf0*/  ULOP3.LUT UR7, UR7, 0x3fff, URZ, 0xc0, !UPT ;  /* 0x00003fff07077892 */ /* 0x000fe2000f8ec03f */
[----:B------:R-:W-:Y:S01]  /*1d00*/  VIADD R21, R21, UR6 ;  /* 0x0000000615157c36 */ /* 0x000fe20008000000 */
[----:B------:R-:W-:-:S02]  /*1d10*/  ULOP3.LUT UR8, UR8, 0x3fff, URZ, 0xc0, !UPT ;  /* 0x00003fff08087892 */ /* 0x000fc4000f8ec03f */
[----:B------:R-:W-:Y:S02]  /*1d20*/  ULEA UR15, UR15, UR23, 0x3 ;  /* 0x000000170f0f7291 */ /* 0x000fe4000f8e183f */
[----:B------:R-:W-:Y:S02]  /*1d30*/  ULOP3.LUT UR17, UR7, 0x10000, URZ, 0xfc, !UPT ;  /* 0x0001000007117892 */ /* 0x000fe4000f8efc3f */
[----:B------:R-:W-:-:S12]  /*1d40*/  ULOP3.LUT UR18, UR8, 0x10000, URZ, 0xfc, !UPT ;  /* 0x0001000008127892 */ /* 0x000fd8000f8efc3f */
.L_x_110:
[----:B------:R-:W-:Y:S01]  /*1d50*/  SHF.L.U32 R16, R87, 0x1f, RZ ;  /* 0x0000001f57107819 */ /* 0x000fe200000006ff */
[----:B------:R-:W0:Y:S01]  /*1d60*/  LDC R17, c[0x0][0x28c] ;  /* 0x0000a300ff117b82 */ /* 0x000e220000000800 */
[----:B------:R-:W-:Y:S01]  /*1d70*/  UMOV UR6, URZ ;  /* 0x0000003f00067c82 */ /* 0x000fe20008000000 */
[----:B------:R-:W-:Y:S01]  /*1d80*/  UMOV UR19, UR5 ;  /* 0x0000000500137c82 */ /* 0x000fe20008000000 */
[----:B-1----:R-:W1:Y:S01]  /*1d90*/  SYNCS.PHASECHK.TRANS64.TRYWAIT P0, [UR15+-0x8], R16 ;  /* 0xfffff810ff0075a7 */ /* 0x002e62000800014f */
[----:B0-----:R-:W-:Y:S01]  /*1da0*/  ISETP.GE.AND P1, PT, R17, 0x1, PT ;  /* 0x000000011100780c */ /* 0x001fe20003f26270 */
[----:B-1234-:R-:W-:-:S12]  /*1db0*/  @!P0 BRA `(.L_x_20) ;  /* 0x0000006c00308947 */ /* 0x01efd80003800000 */
.L_x_184:
[----:B------:R-:W-:Y:S01]  /*1dc0*/  UMOV UR7, URZ ;  /* 0x0000003f00077c82 */ /* 0x000fe20008000000 */
[----:B------:R-:W-:Y:S01]  /*1dd0*/  UMOV UR8, URZ ;  /* 0x0000003f00087c82 */ /* 0x000fe20008000000 */
[----:B------:R-:W-:Y:S02]  /*1de0*/  CS2R R22, SRZ ;  /* 0x0000000000167805 */ /* 0x000fe4000001ff00 */
[----:B------:R-:W-:Y:S02]  /*1df0*/  CS2R R56, SRZ ;  /* 0x0000000000387805 */ /* 0x000fe4000001ff00 */
[----:B------:R-:W-:Y:S02]  /*1e00*/  CS2R R58, SRZ ;  /* 0x00000000003a7805 */ /* 0x000fe4000001ff00 */
[----:B------:R-:W-:Y:S02]  /*1e10*/  CS2R R60, SRZ ;  /* 0x00000000003c7805 */ /* 0x000fe4000001ff00 */
[----:B------:R-:W-:-:S02]  /*1e20*/  CS2R R62, SRZ ;  /* 0x00000000003e7805 */ /* 0x000fc4000001ff00 */
[----:B------:R-:W-:Y:S02]  /*1e30*/  CS2R R64, SRZ ;  /* 0x0000000000407805 */ /* 0x000fe4000001ff00 */
        /* <DEDUP_REMOVED lines=9> */
[----:B------:R-:W-:Y:S01]  /*1ed0*/  CS2R R84, SRZ ;  /* 0x0000000000547805 */ /* 0x000fe2000001ff00 */
[----:B------:R-:W-:Y:S01]  /*1ee0*/  IMAD.U32 R88, RZ, RZ, UR4 ;  /* 0x00000004ff587e24 */ /* 0x000fe2000f8e00ff */
        /* <DEDUP_REMOVED lines=15> */
[----:B------:R-:W-:Y:S01]  /*1fe0*/  CS2R R54, SRZ ;  /* 0x0000000000367805 */ /* 0x000fe2000001ff00 */
[----:B------:R-:W-:Y:S06]  /*1ff0*/  @!P1 BRA `(.L_x_21) ;  /* 0x0000000400449947 */ /* 0x000fec0003800000 */
[----:B------:R-:W-:-:S13]  /*2000*/  ISETP.NE.AND P1, PT, R86, 0x3, PT ;  /* 0x000000035600780c */ /* 0x000fda0003f25270 */
[----:B------:R-:W-:Y:S05]  /*2010*/  @!P1 BRA `(.L_x_22) ;  /* 0x0000000000049947 */ /* 0x000fea0003800000 */
[----:B------:R-:W-:Y:S01]  /*2020*/  BPT.TRAP 0x1 ;  /* 0x000000040000795c */ /* 0x000fe20000300000 */
.L_x_22:
[----:B------:R-:W-:Y:S01]  /*2030*/  ULEA UR6, UR5, UR12, 0x3 ;  /* 0x0000000c05067291 */ /* 0x000fe2000f8e183f */
[----:B0-----:R-:W-:-:S05]  /*2040*/  IMAD.U32 R16, RZ, RZ, UR4 ;  /* 0x00000004ff107e24 */ /* 0x001fca000f8e00ff */
[----:B------:R-:W-:-:S04]  /*2050*/  SHF.L.U32 R16, R16, 0x1f, RZ ;  /* 0x0000001f10107819 */ /* 0x000fc800000006ff */
[----:B------:R0:W1:Y:S01]  /*2060*/  SYNCS.PHASECHK.TRANS64.TRYWAIT P0, [UR6], R16 ;  /* 0x00000010ff0075a7 */ /* 0x0000620008000146 */
[----:B------:R-:W-:Y:S05]  /*2070*/  @!P1 BRA `(.L_x_23) ;  /* 0x0000000000049947 */ /* 0x000fea0003800000 */
[----:B------:R-:W-:Y:S01]  /*2080*/  BPT.TRAP 0x1 ;  /* 0x000000040000795c */ /* 0x000fe20000300000 */
.L_x_23:
[----:B-1----:R-:W-:Y:S05]  /*2090*/  @P0 BRA `(.L_x_24) ;  /* 0x0000000000080947 */ /* 0x002fea0003800000 */
[----:B------:R-:W1:Y:S02]  /*20a0*/  SYNCS.PHASECHK.TRANS64.TRYWAIT P0, [UR6], R16 ;  /* 0x00000010ff0075a7 */ /* 0x000e640008000146 */
[----:B-1----:R-:W-:Y:S05]  /*20b0*/  @!P0 BRA `(.L_x_25) ;  /* 0x0000006800888947 */ /* 0x002fea0003800000 */
.L_x_24:
[----:B------:R-:W-:Y:S01]  /*20c0*/  ULDC UR7, c[0x0][0x50c] ;  /* 0x0001430000077ab9 */ /* 0x000fe20000000800 */
[----:B------:R-:W-:Y:S01]  /*20d0*/  ULEA UR8, UR5, UR17, 0x7 ;  /* 0x0000001105087291 */ /* 0x000fe2000f8e383f */
[----:B------:R-:W-:Y:S01]  /*20e0*/  WARPGROUP.ARRIVE ;  /* 0x00000000000079c5 */ /* 0x000fe20000000000 */
[----:B------:R-:W-:Y:S01]  /*20f0*/  UISETP.NE.AND UP0, UPT, UR7, 0x1, UPT ;  /* 0x000000010700788c */ /* 0x000fe2000bf05270 */
[----:B------:R-:W-:Y:S01]  /*2100*/  CS2R R22, SRZ ;  /* 0x0000000000167805 */ /* 0x000fe2000001ff00 */
[----:B------:R-:W-:Y:S01]  /*2110*/  ULEA UR10, UR5, UR18, 0x7 ;  /* 0x00000012050a7291 */ /* 0x000fe2000f8e383f */
[----:B------:R-:W-:Y:S01]  /*2120*/  CS2R R56, SRZ ;  /* 0x0000000000387805 */ /* 0x000fe2000001ff00 */
[----:B------:R-:W-:Y:S01]  /*2130*/  USEL UR7, URZ, 0x1, UP0 ;  /* 0x000000013f077887 */ /* 0x000fe20008000000 */
[----:B------:R-:W-:Y:S01]  /*2140*/  CS2R R58, SRZ ;  /* 0x00000000003a7805 */ /* 0x000fe2000001ff00 */
[----:B------:R-:W-:Y:S01]  /*2150*/  UMOV UR9, 0xc0000010 ;  /* 0xc000001000097882 */ /* 0x000fe20000000000 */
[----:B------:R-:W-:Y:S01]  /*2160*/  UMOV UR11, 0xc0000010 ;  /* 0xc0000010000b7882 */ /* 0x000fe20000000000 */
[----:B------:R-:W-:Y:S01]  /*2170*/  UMOV UR6, 0x1 ;  /* 0x0000000100067882 */ /* 0x000fe20000000000 */
[----:B------:R-:W-:-:S02]  /*2180*/  CS2R R60, SRZ ;  /* 0x00000000003c7805 */ /* 0x000fc4000001ff00 */
[----:B------:R-:W-:Y:S01]  /*2190*/  ISETP.NE.AND P0, PT, RZ, UR7, PT ;  /* 0x00000007ff007c0c */ /* 0x000fe2000bf05270 */
[----:B------:R-:W-:Y:S01]  /*21a0*/  QGMMA.64x64x32.F32.E5M2.E5M2 R24, gdesc[UR8], RZ, !UPT, gsb0 ;  /* 0x00e00000081879f3 */ /* 0x000fe2000c0038ff */
        /* <DEDUP_REMOVED lines=11> */
[----:B------:R-:W-:Y:S01]  /*2260*/  CS2R R84, SRZ ;  /* 0x0000000000547805 */ /* 0x000fe2000001ff00 */
[----:B------:R-:W-:Y:S06]  /*2270*/  @!P0 BRA `(.L_x_26) ;  /* 0x0000000000888947 */ /* 0x000fec0003800000 */
[----:B------:R-:W-:Y:S02]  /*2280*/  WARPGROUP.DEPBAR.LE gsb0, 0x0 ;  /* 0x00008000000079c5 */ /* 0x000fe40000010000 */
[----:B------:R-:W-:-:S01]  /*2290*/  FADD R85, RZ, R24 ;  /* 0x00000018ff557221 */ /* 0x000fc20000000000 */
[----:B------:R-:W-:Y:S01]  /*22a0*/  FADD R84, RZ, R25 ;  /* 0x00000019ff547221 */ /* 0x000fe20000000000 */
        /* <DEDUP_REMOVED lines=30> */
[----:B------:R-:W-:-:S06]  /*2490*/  UMOV UR6, URZ ;  /* 0x0000003f00067c82 */ /* 0x000fcc0008000000 */
.L_x_26:
[----:B------:R-:W-:-:S04]  /*24a0*/  UIADD3 UR19, UR5, 0x1, URZ ;  /* 0x0000000105137890 */ /* 0x000fc8000fffe03f */
[----:B------:R-:W-:-:S04]  /*24b0*/  UISETP.NE.AND UP0, UPT, UR19, 0x38, UPT ;  /* 0x000000381300788c */ /* 0x000fc8000bf05270 */
[----:B------:R-:W-:Y:S02]  /*24c0*/  USEL UR8, URZ, 0x1, UP0 ;  /* 0x000000013f087887 */ /* 0x000fe40008000000 */
[----:B------:R-:W-:Y:S02]  /*24d0*/  USEL UR19, UR19, URZ, UP0 ;  /* 0x0000003f13137287 */ /* 0x000fe40008000000 */
[----:B------:R-:W-:-:S06]  /*24e0*/  ULOP3.LUT UR8, UR4, UR8, URZ, 0x3c, !UPT ;  /* 0x0000000804087292 */ /* 0x000fcc000f8e3c3f */
[----:B------:R-:W-:Y:S01]  /*24f0*/  IMAD.U32 R88, RZ, RZ, UR8 ;  /* 0x00000008ff587e24 */ /* 0x000fe2000f8e00ff */
[----:B------:R-:W-:-:S06]  /*2500*/  UMOV UR8, 0x1 ;  /* 0x0000000100087882 */ /* 0x000fcc0000000000 */
.L_x_21:
[----:B------:R-:W-:-:S06]  /*2510*/  UISETP.GE.AND UP0, UPT, UR14, 0x1, UPT ;  /* 0x000000010e00788c */ /* 0x000fcc000bf06270 */
[----:B------:R-:W-:-:S13]  /*2520*/  PLOP3.LUT P0, PT, PT, PT, UP0, 0x80, 0x0 ;  /* 0x000000000000781c */ /* 0x000fda0003f0f008 */
[----:B------:R-:W-:Y:S05]  /*2530*/  @!P0 BRA `(.L_x_27) ;  /* 0x0000000400548947 */ /* 0x000fea0003800000 */
[----:B01----:R-:W-:Y:S01]  /*2540*/  IMAD.U32 R16, RZ, RZ, UR14 ;  /* 0x0000000eff107e24 */ /* 0x003fe2000f8e00ff */
[----:B------:R-:W-:Y:S01]  /*2550*/  ULDC UR25, c[0x0][0x50c] ;  /* 0x0001430000197ab9 */ /* 0x000fe20000000800 */
[----:B------:R-:W-:-:S07]  /*2560*/  IMAD.U32 R17, RZ, RZ, UR5 ;  /* 0x00000005ff117e24 */ /* 0x000fce000f8e00ff */
.L_x_35:
[----:B------:R-:W-:-:S13]  /*2570*/  ISETP.NE.AND P1, PT, R86, 0x3, PT ;  /* 0x000000035600780c */ /* 0x000fda0003f25270 */
[----:B------:R-:W-:Y:S05]  /*2580*/  @!P1 BRA `(.L_x_28) ;  /* 0x0000000000049947 */ /* 0x000fea0003800000 */
[----:B------:R-:W-:Y:S01]  /*2590*/  BPT.TRAP 0x1 ;  /* 0x000000040000795c */ /* 0x000fe20000300000 */
.L_x_28:
[----:B------:R-:W-:Y:S01]  /*25a0*/  ULEA UR9, UR19, UR12, 0x3 ;  /* 0x0000000c13097291 */ /* 0x000fe2000f8e183f */
[----:B------:R-:W-:-:S08]  /*25b0*/  SHF.L.U32 R18, R88, 0x1f, RZ ;  /* 0x0000001f58127819 */ /* 0x000fd000000006ff */
[----:B------:R0:W1:Y:S01]  /*25c0*/  SYNCS.PHASECHK.TRANS64.TRYWAIT P0, [UR9], R18 ;  /* 0x00000012ff0075a7 */ /* 0x0000620008000149 */
[----:B------:R-:W-:Y:S05]  /*25d0*/  @!P1 BRA `(.L_x_29) ;  /* 0x0000000000049947 */ /* 0x000fea0003800000 */
[----:B------:R-:W-:Y:S01]  /*25e0*/  BPT.TRAP 0x1 ;  /* 0x000000040000795c */ /* 0x000fe20000300000 */
.L_x_29:
[----:B-1----:R-:W-:Y:S05]  /*25f0*/  @P0 BRA `(.L_x_30) ;  /* 0x0000000000080947 */ /* 0x002fea0003800000 */
[----:B------:R-:W1:Y:S02]  /*2600*/  SYNCS.PHASECHK.TRANS64.TRYWAIT P0, [UR9], R18 ;  /* 0x00000012ff0075a7 */ /* 0x000e640008000149 */
[----:B-1----:R-:W-:Y:S05]  /*2610*/  @!P0 BRA `(.L_x_31) ;  /* 0x0000006400488947 */ /* 0x002fea0003800000 */
.L_x_30:
[----:B------:R-:W-:Y:S01]  /*2620*/  UISETP.NE.AND UP0, UPT, UR7, URZ, UPT ;  /* 0x0000003f0700728c */ /* 0x000fe2000bf05270 */
[----:B------:R-:W-:Y:S01]  /*2630*/  WARPGROUP.ARRIVE ;  /* 0x00000000000079c5 */ /* 0x000fe20000000000 */
[----:B------:R-:W-:Y:S02]  /*2640*/  ULEA UR10, UR19, UR18, 0x7 ;  /* 0x00000012130a7291 */ /* 0x000fe4000f8e383f */
[----:B------:R-:W-:Y:S01]  /*2650*/  USEL UR8, UR8, URZ, !UP0 ;  /* 0x0000003f08087287 */ /* 0x000fe2000c000000 */
[----:B------:R-:W-:Y:S01]  /*2660*/  UMOV UR9, 0xc0000010 ;  /* 0xc000001000097882 */ /* 0x000fe20000000000 */
[----:B------:R-:W-:Y:S02]  /*2670*/  UMOV UR11, 0xc0000010 ;  /* 0xc0000010000b7882 */ /* 0x000fe40000000000 */
[----:B------:R-:W-:Y:S02]  /*2680*/  UISETP.NE.U32.AND UP0, UPT, UR8, URZ, UPT ;  /* 0x0000003f0800728c */ /* 0x000fe4000bf05070 */
[----:B------:R-:W-:-:S02]  /*2690*/  ULEA UR8, UR19, UR17, 0x7 ;  /* 0x0000001113087291 */ /* 0x000fc4000f8e383f */
[----:B------:R-:W-:-:S07]  /*26a0*/  UIADD3 UR6, UR6, 0x1, URZ ;  /* 0x0000000106067890 */ /* 0x000fce000fffe03f */
[----:B------:R-:W-:Y:S01]  /*26b0*/  QGMMA.64x64x32.F32.E5M2.E5M2 R24, gdesc[UR8], R24, UP0, gsb0 ;  /* 0x00e00000081879f3 */ /* 0x000fe2000b803818 */
[----:B------:R-:W-:-:S04]  /*26c0*/  UISETP.NE.AND UP0, UPT, UR6, UR25, UPT ;  /* 0x000000190600728c */ /* 0x000fc8000bf05270 */
[----:B------:R-:W-:-:S06]  /*26d0*/  USEL UR7, URZ, 0x1, UP0 ;  /* 0x000000013f077887 */ /* 0x000fcc0008000000 */
[----:B------:R-:W-:Y:S01]  /*26e0*/  ISETP.NE.AND P0, PT, RZ, UR7, PT ;  /* 0x00000007ff007c0c */ /* 0x000fe2000bf05270 */
[----:B------:R-:W-:-:S12]  /*26f0*/  WARPGROUP.DEPBAR.LE gsb0, 0x1 ;  /* 0x00008000000079c5 */ /* 0x000fd80000010100 */
[----:B------:R-:W-:Y:S05]  /*2700*/  @!P0 BRA `(.L_x_32) ;  /* 0x0000000000888947 */ /* 0x000fea0003800000 */
[----:B------:R-:W-:Y:S02]  /*2710*/  WARPGROUP.DEPBAR.LE gsb0, 0x0 ;  /* 0x00008000000079c5 */ /* 0x000fe40000010000 */
[----:B------:R-:W-:-:S01]  /*2720*/  FADD R85, R24, R85 ;  /* 0x0000005518557221 */ /* 0x000fc20000000000 */
[----:B------:R-:W-:Y:S01]  /*2730*/  FADD R84, R25, R84 ;  /* 0x0000005419547221 */ /* 0x000fe20000000000 */
        /* <DEDUP_REMOVED lines=30> */
[----:B------:R-:W-:-:S06]  /*2920*/  UMOV UR6, URZ ;  /* 0x0000003f00067c82 */ /* 0x000fcc0008000000 */
.L_x_32:
[----:B------:R-:W-:Y:S05]  /*2930*/  @!P1 BRA `(.L_x_33) ;  /* 0x0000000000049947 */ /* 0x000fea0003800000 */
[----:B------:R-:W-:Y:S01]  /*2940*/  BPT.TRAP 0x1 ;  /* 0x000000040000795c */ /* 0x000fe20000300000 */
.L_x_33:
[----:B------:R-:W-:-:S13]  /*2950*/  ISETP.NE.AND P0, PT, R13, RZ, PT ;  /* 0x000000ff0d00720c */ /* 0x000fda0003f05270 */
[----:B01----:R-:W-:-:S05]  /*2960*/  @P0 LEA R18, R17, UR12, 0x3 ;  /* 0x0000000c11120c11 */ /* 0x003fca000f8e18ff */
[----:B------:R-:W-:-:S05]  /*2970*/  @P0 VIADD R19, R18, 0x1c0 ;  /* 0x000001c012130836 */ /* 0x000fca0000000000 */
[----:B------:R-:W-:-:S04]  /*2980*/  @P0 PRMT R19, R12, 0x654, R19 ;  /* 0x000006540c130816 */ /* 0x000fc80000000013 */
[----:B------:R0:W-:Y:S01]  /*2990*/  @P0 SYNCS.ARRIVE.TRANS64.RED.A1T0 RZ, [R19+URZ], RZ ;  /* 0x000000ff13ff09a7 */ /* 0x0001e2000810043f */
[----:B------:R-:W-:-:S13]  /*29a0*/  ISETP.GT.U32.AND P0, PT, R7, 0x1, PT ;  /* 0x000000010700780c */ /* 0x000fda0003f04070 */
[----:B0-----:R-:W-:Y:S05]  /*29b0*/  @P0 BRA `(.L_x_34) ;  /* 0x0000000000040947 */ /* 0x001fea0003800000 */
[----:B------:R-:W-:Y:S01]  /*29c0*/  BPT.TRAP 0x1 ;  /* 0x000000040000795c */ /* 0x000fe20000300000 */
.L_x_34:
[----:B------:R-:W-:Y:S01]  /*29d0*/  UIADD3 UR19, UR19, 0x1, URZ ;  /* 0x0000000113137890 */ /* 0x000fe2000fffe03f */
[C---:B------:R-:W-:Y:S01]  /*29e0*/  ISETP.GT.AND P1, PT, R16.reuse, 0x1, PT ;  /* 0x000000011000780c */ /* 0x040fe20003f24270 */
[----:B------:R-:W-:Y:S02]  /*29f0*/  VIADD R17, R17, 0x1 ;  /* 0x0000000111117836 */ /* 0x000fe40000000000 */
[----:B------:R-:W-:Y:S01]  /*2a00*/  UISETP.NE.AND UP0, UPT, UR19, 0x38, UPT ;  /* 0x000000381300788c */ /* 0x000fe2000bf05270 */
[----:B------:R-:W-:Y:S02]  /*2a10*/  VIADD R16, R16, 0xffffffff ;  /* 0xffffffff10107836 */ /* 0x000fe40000000000 */
[C---:B------:R-:W-:Y:S01]  /*2a20*/  ISETP.NE.AND P0, PT, R17.reuse, 0x38, PT ;  /* 0x000000381100780c */ /* 0x040fe20003f05270 */
[----:B------:R-:W-:Y:S02]  /*2a30*/  USEL UR8, URZ, 0x1, UP0 ;  /* 0x000000013f087887 */ /* 0x000fe40008000000 */
[----:B------:R-:W-:Y:S01]  /*2a40*/  USEL UR19, UR19, URZ, UP0 ;  /* 0x0000003f13137287 */ /* 0x000fe20008000000 */
[----:B------:R-:W-:-:S03]  /*2a50*/  SEL R17, R17, RZ, P0 ;  /* 0x000000ff11117207 */ /* 0x000fc60000000000 */
[----:B------:R-:W-:Y:S01]  /*2a60*/  LOP3.LUT R88, R88, UR8, RZ, 0x3c, !PT ;  /* 0x0000000858587c12 */ /* 0x000fe2000f8e3cff */
[----:B------:R-:W-:Y:S01]  /*2a70*/  UMOV UR8, 0x1 ;  /* 0x0000000100087882 */ /* 0x000fe20000000000 */
[----:B------:R-:W-:Y:S06]  /*2a80*/  @P1 BRA `(.L_x_35) ;  /* 0xfffffff800b81947 */ /* 0x000fec000383ffff */
.L_x_27:
[----:B------:R-:W-:Y:S01]  /*2a90*/  UISETP.NE.AND UP0, UPT, UR6, URZ, UPT ;  /* 0x0000003f0600728c */ /* 0x000fe2000bf05270 */
[----:B01----:R-:W0:Y:S01]  /*2aa0*/  LDC R16, c[0x0][0x28c] ;  /* 0x0000a300ff107b82 */ /* 0x003e220000000800 */
[----:B------:R-:W-:Y:S02]  /*2ab0*/  IMAD.U32 R17, RZ, RZ, UR24 ;  /* 0x00000018ff117e24 */ /* 0x000fe4000f8e00ff */
[----:B------:R-:W-:-:S06]  /*2ac0*/  USEL UR6, URZ, 0x1, !UP0 ;  /* 0x000000013f067887 */ /* 0x000fcc000c000000 */
[----:B------:R-:W-:-:S13]  /*2ad0*/  ISETP.NE.AND P0, PT, RZ, UR6, PT ;  /* 0x00000006ff007c0c */ /* 0x000fda000bf05270 */
[----:B------:R-:W-:Y:S05]  /*2ae0*/  @!P0 BRA `(.L_x_36) ;  /* 0x0000000000848947 */ /* 0x000fea0003800000 */
[----:B------:R-:W-:Y:S02]  /*2af0*/  WARPGROUP.DEPBAR.LE gsb0, 0x0 ;  /* 0x00008000000079c5 */ /* 0x000fe40000010000 */
[----:B------:R-:W-:Y:S01]  /*2b00*/  FADD R85, R24, R85 ;  /* 0x0000005518557221 */ /* 0x000fe20000000000 */
        /* <DEDUP_REMOVED lines=30> */
[----:B------:R-:W-:-:S07]  /*2cf0*/  FADD R22, R22, R55 ;  /* 0x0000003716167221 */ /* 0x000fce0000000000 */
.L_x_36:
[----:B0-----:R-:W-:Y:S01]  /*2d00*/  ISETP.GE.AND P0, PT, R16, 0x1, PT ;  /* 0x000000011000780c */ /* 0x001fe20003f06270 */
[----:B------:R0:W-:Y:S01]  /*2d10*/  SYNCS.ARRIVE.TRANS64.A1T0 RZ, [R17+UR23], RZ ;  /* 0x000000ff11ff79a7 */ /* 0x0001e20008100017 */
[----:B------:R-:W-:-:S11]  /*2d20*/  WARPGROUP.DEPBAR.LE gsb0, 0x0 ;  /* 0x00008000000079c5 */ /* 0x000fd60000010000 */
[----:B------:R-:W-:Y:S05]  /*2d30*/  @!P0 BRA `(.L_x_37) ;  /* 0x0000000000488947 */ /* 0x000fea0003800000 */
[----:B------:R-:W-:-:S13]  /*2d40*/  ISETP.NE.AND P0, PT, R86, 0x3, PT ;  /* 0x000000035600780c */ /* 0x000fda0003f05270 */
[----:B------:R-:W-:Y:S05]  /*2d50*/  @!P0 BRA `(.L_x_38) ;  /* 0x0000000000048947 */ /* 0x000fea0003800000 */
[----:B------:R-:W-:Y:S01]  /*2d60*/  BPT.TRAP 0x1 ;  /* 0x000000040000795c */ /* 0x000fe20000300000 */
.L_x_38:
[----:B------:R-:W-:-:S13]  /*2d70*/  ISETP.NE.AND P0, PT, R13, RZ, PT ;  /* 0x000000ff0d00720c */ /* 0x000fda0003f05270 */
[----:B------:R-:W-:-:S05]  /*2d80*/  VOTEU.ANY UP0, P0 ;  /* 0x00000000003f7886 */ /* 0x000fca0000000100 */
[----:B------:R-:W-:-:S06]  /*2d90*/  @UP0 UIADD3 UR6, UR14, UR5, URZ ;  /* 0x000000050e060290 */ /* 0x000fcc000fffe03f */
[----:B------:R-:W-:Y:S02]  /*2da0*/  IMAD.U32 R16, RZ, RZ, UR6 ;  /* 0x00000006ff107e24 */ /* 0x000fe4000f8e00ff */
[----:B------:R-:W-:-:S03]  /*2db0*/  IMAD.U32 R19, RZ, RZ, UR6 ;  /* 0x00000006ff137e24 */ /* 0x000fc6000f8e00ff */
[----:B------:R-:W-:-:S05]  /*2dc0*/  @P0 SHF.R.U32.HI R16, RZ, 0x3, R16 ;  /* 0x00000003ff100819 */ /* 0x000fca0000011610 */
[----:B0-----:R-:W-:-:S04]  /*2dd0*/  @P0 IMAD.WIDE.U32 R16, R16, 0x24924925, RZ ;  /* 0x2492492510100825 */ /* 0x001fc800078e00ff */
[----:B------:R-:W-:-:S05]  /*2de0*/  @P0 IMAD R16, R17, -0x38, R19 ;  /* 0xffffffc811100824 */ /* 0x000fca00078e0213 */
[----:B------:R-:W-:-:S05]  /*2df0*/  @P0 LEA R16, R16, UR12, 0x3 ;  /* 0x0000000c10100c11 */ /* 0x000fca000f8e18ff */
[----:B------:R-:W-:-:S05]  /*2e00*/  @P0 VIADD R17, R16, 0x1c0 ;  /* 0x000001c010110836 */ /* 0x000fca0000000000 */
[----:B------:R-:W-:-:S04]  /*2e10*/  @P0 PRMT R17, R12, 0x654, R17 ;  /* 0x000006540c110816 */ /* 0x000fc80000000011 */
[----:B------:R1:W-:Y:S01]  /*2e20*/  @P0 SYNCS.ARRIVE.TRANS64.RED.A1T0 RZ, [R17+URZ], RZ ;  /* 0x000000ff11ff09a7 */ /* 0x0003e2000810043f */
[----:B------:R-:W-:-:S13]  /*2e30*/  ISETP.GT.U32.AND P0, PT, R7, 0x1, PT ;  /* 0x000000010700780c */ /* 0x000fda0003f04070 */
[----:B-1----:R-:W-:Y:S05]  /*2e40*/  @P0 BRA `(.L_x_37) ;  /* 0x0000000000040947 */ /* 0x002fea0003800000 */
[----:B------:R-:W-:Y:S01]  /*2e50*/  BPT.TRAP 0x1 ;  /* 0x000000040000795c */ /* 0x000fe20000300000 */
.L_x_37:
[----:B------:R-:W-:Y:S01]  /*2e60*/  SHF.L.U32 R16, R87, 0x1f, RZ ;  /* 0x0000001f57107819 */ /* 0x000fe200000006ff */
[----:B------:R-:W-:Y:S01]  /*2e70*/  UIADD3 UR5, UR22, UR5, URZ ;  /* 0x0000000516057290 */ /* 0x000fe2000fffe03f */
[----:B------:R-:W1:Y:S01]  /*2e80*/  LDC R31, c[0x0][0x288] ;  /* 0x0000a200ff1f7b82 */ /* 0x000e620000000800 */
[----:B------:R-:W-:Y:S01]  /*2e90*/  UISETP.GE.U32.AND UP1, UPT, UR22, 0x38, UPT ;  /* 0x000000381600788c */ /* 0x000fe2000bf26070 */
[----:B------:R-:W-:Y:S01]  /*2ea0*/  IMAD.SHL.U32 R24, R20, 0x2, RZ ;  /* 0x0000000214187824 */ /* 0x000fe200078e00ff */
[----:B------:R-:W-:Y:S02]  /*2eb0*/  UISETP.GT.U32.AND UP0, UPT, UR5, 0x37, UPT ;  /* 0x000000370500788c */ /* 0x000fe4000bf04070 */
[----:B------:R-:W-:Y:S02]  /*2ec0*/  USHF.R.U32.HI UR6, URZ, 0x3, UR5 ;  /* 0x000000033f067899 */ /* 0x000fe40008011605 */
[----:B------:R-:W-:Y:S01]  /*2ed0*/  UISETP.LT.U32.AND UP0, UPT, UR22, 0x38, UP0 ;  /* 0x000000381600788c */ /* 0x000fe20008701070 */
[----:B------:R-:W4:Y:S01]  /*2ee0*/  SYNCS.PHASECHK.TRANS64.TRYWAIT P0, [UR15+0x8], R16 ;  /* 0x00000810ff0075a7 */ /* 0x000f22000800014f */
[----:B------:R-:W-:Y:S01]  /*2ef0*/  UIMAD.WIDE.U32 UR6, UR6, 0x24924925, URZ ;  /* 0x24924925060678a5 */ /* 0x000fe2000f8e003f */
[----:B------:R-:W-:Y:S01]  /*2f00*/  SHF.R.S32.HI R25, RZ, 0x1f, R24 ;  /* 0x0000001fff197819 */ /* 0x000fe20000011418 */
[----:B------:R-:W-:-:S02]  /*2f10*/  USEL UR8, URZ, 0x1, !UP0 ;  /* 0x000000013f087887 */ /* 0x000fc4000c000000 */
[----:B------:R-:W-:Y:S02]  /*2f20*/  UIMAD UR5, UR7, -0x38, UR5 ;  /* 0xffffffc8070578a4 */ /* 0x000fe4000f8e0205 */
[----:B------:R-:W-:-:S04]  /*2f30*/  ULOP3.LUT UR4, UR4, UR8, URZ, 0x3c, !UPT ;  /* 0x0000000804047292 */ /* 0x000fc8000f8e3c3f */
[----:B------:R-:W-:Y:S01]  /*2f40*/  @UP1 ULOP3.LUT UR4, UR4, 0x1, UR7, 0x78, !UPT ;  /* 0x0000000104041892 */ /* 0x000fe2000f8e7807 */
[----:B-1--4-:R-:W-:Y:S11]  /*2f50*/  @!P0 BRA `(.L_x_39) ;  /* 0x0000005c00108947 */ /* 0x012ff60003800000 */
.L_x_185:
[----:B------:R-:W-:Y:S01]  /*2f60*/  IMAD.SHL.U32 R33, R4, 0x40, RZ ;  /* 0x0000004004217824 */ /* 0x000fe200078e00ff */
[----:B------:R-:W-:Y:S01]  /*2f70*/  ULDC UR8, c[0x0][0x284] ;  /* 0x0000a10000087ab9 */ /* 0x000fe20000000800 */
[----:B------:R-:W-:Y:S01]  /*2f80*/  IMAD.SHL.U32 R4, R6, 0x40, RZ ;  /* 0x0000004006047824 */ /* 0x000fe200078e00ff */
[----:B------:R-:W-:Y:S01]  /*2f90*/  SHF.R.S32.HI R32, RZ, 0x1f, R5 ;  /* 0x0000001fff207819 */ /* 0x000fe20000011405 */
[----:B------:R-:W-:Y:S01]  /*2fa0*/  ULDC.64 UR6, c[0x0][0x5d0] ;  /* 0x0001740000067ab9 */ /* 0x000fe20000000a00 */
[----:B------:R-:W-:Y:S01]  /*2fb0*/  SHF.R.S32.HI R30, RZ, 0x1f, R33 ;  /* 0x0000001fff1e7819 */ /* 0x000fe20000011421 */
[----:B0-----:R-:W-:Y:S01]  /*2fc0*/  IMAD.WIDE.U32 R16, R5, UR6, R24 ;  /* 0x0000000605107c25 */ /* 0x001fe2000f8e0018 */
[----:B------:R-:W-:-:S03]  /*2fd0*/  ISETP.GE.AND P0, PT, R4, UR8, PT ;  /* 0x0000000804007c0c */ /* 0x000fc6000bf06270 */
[----:B------:R-:W-:Y:S01]  /*2fe0*/  IMAD R18, R32, UR6, RZ ;  /* 0x0000000620127c24 */ /* 0x000fe2000f8e02ff */
[C---:B------:R-:W-:Y:S02]  /*2ff0*/  ISETP.GE.OR P0, PT, R33.reuse, R31, P0 ;  /* 0x0000001f2100720c */ /* 0x040fe40000706670 */
[----:B------:R-:W-:Y:S01]  /*3000*/  IADD3 R16, P1, R33, R16, RZ ;  /* 0x0000001021107210 */ /* 0x000fe20007f3e0ff */
[----:B------:R-:W-:-:S05]  /*3010*/  IMAD R19, R5, UR7, R18 ;  /* 0x0000000705137c24 */ /* 0x000fca000f8e0212 */
[----:B------:R-:W-:-:S05]  /*3020*/  IADD3.X R17, R30, R17, R19, P1, !PT ;  /* 0x000000111e117210 */ /* 0x000fca0000ffe413 */
[----:B------:R-:W-:Y:S05]  /*3030*/  @P0 BRA `(.L_x_40) ;  /* 0x0000002400a80947 */ /* 0x000fea0003800000 */
[----:B------:R-:W0:Y:S01]  /*3040*/  LDC.64 R26, c[0x0][0x5c8] ;  /* 0x00017200ff1a7b82 */ /* 0x000e220000000a00 */
[----:B------:R-:W-:Y:S01]  /*3050*/  IMAD.WIDE R28, R6, 0x40, R10 ;  /* 0x00000040061c7825 */ /* 0x000fe200078e020a */
[----:B------:R-:W-:Y:S01]  /*3060*/  ULDC.64 UR6, c[0x0][0x5c0] ;  /* 0x0001700000067ab9 */ /* 0x000fe20000000a00 */
[----:B------:R-:W-:Y:S02]  /*3070*/  BSSY B0, `(.L_x_40) ;  /* 0x0000266000007945 */ /* 0x000fe40003800000 */
[-C--:B0-----:R-:W-:Y:S02]  /*3080*/  IMAD R6, R29, R26.reuse, RZ ;  /* 0x0000001a1d067224 */ /* 0x081fe400078e02ff */
[----:B------:R-:W-:-:S04]  /*3090*/  IMAD.WIDE.U32 R16, R28, R26, R16 ;  /* 0x0000001a1c107225 */ /* 0x000fc800078e0010 */
[----:B------:R-:W-:Y:S01]  /*30a0*/  IMAD R19, R28, R27, R6 ;  /* 0x0000001b1c137224 */ /* 0x000fe200078e0206 */
[----:B------:R-:W-:Y:S02]  /*30b0*/  LEA R18, P0, R26, R16, 0x3 ;  /* 0x000000101a127211 */ /* 0x000fe400078018ff */
[----:B------:R-:W-:Y:S01]  /*30c0*/  IADD3 R16, P1, R16, UR6, RZ ;  /* 0x0000000610107c10 */ /* 0x000fe2000ff3e0ff */
[----:B------:R-:W-:Y:S01]  /*30d0*/  IMAD.IADD R19, R17, 0x1, R19 ;  /* 0x0000000111137824 */ /* 0x000fe200078e0213 */
[----:B------:R-:W-:-:S04]  /*30e0*/  IADD3 R18, P2, R18, UR6, RZ ;  /* 0x0000000612127c10 */ /* 0x000fc8000ff5e0ff */
[----:B------:R-:W-:Y:S01]  /*30f0*/  LEA.HI.X R6, R26, R19, R27, 0x3, P0 ;  /* 0x000000131a067211 */ /* 0x000fe200000f1c1b */
[----:B------:R-:W-:Y:S01]  /*3100*/  IMAD R26, R20, -0x2, R31 ;  /* 0xfffffffe141a7824 */ /* 0x000fe200078e021f */
[----:B---3-5:R-:W-:Y:S02]  /*3110*/  FSETP.NEU.AND P0, PT, R15, RZ, PT ;  /* 0x000000ff0f00720b */ /* 0x028fe40003f0d000 */
[----:B------:R-:W-:Y:S01]  /*3120*/  IADD3.X R17, R19, UR7, RZ, P1, !PT ;  /* 0x0000000713117c10 */ /* 0x000fe20008ffe4ff */
[----:B------:R-:W-:Y:S01]  /*3130*/  IMAD.IADD R26, R26, 0x1, -R33 ;  /* 0x000000011a1a7824 */ /* 0x000fe200078e0a21 */
[----:B------:R-:W-:Y:S01]  /*3140*/  IADD3.X R19, R6, UR7, RZ, P2, !PT ;  /* 0x0000000706137c10 */ /* 0x000fe200097fe4ff */
[----:B------:R-:W-:-:S08]  /*3150*/  IMAD.IADD R6, R21, 0x1, -R4 ;  /* 0x0000000115067824 */ /* 0x000fd000078e0a04 */
[----:B------:R-:W-:Y:S05]  /*3160*/  @!P0 BRA `(.L_x_41) ;  /* 0x0000001c00188947 */ /* 0x000fea0003800000 */
[----:B------:R-:W-:Y:S01]  /*3170*/  ULDC.64 UR6, c[0x0][0x5b8] ;  /* 0x00016e0000067ab9 */ /* 0x000fe20000000a00 */
[----:B------:R-:W-:Y:S01]  /*3180*/  ULDC.64 UR8, c[0x0][0x5a8] ;  /* 0x00016a0000087ab9 */ /* 0x000fe20000000a00 */
[----:B------:R-:W-:Y:S01]  /*3190*/  IMAD.WIDE.U32 R24, R5, UR6, R24 ;  /* 0x0000000605187c25 */ /* 0x000fe2000f8e0018 */
[----:B------:R-:W-:Y:S03]  /*31a0*/  BSSY B1, `(.L_x_42) ;  /* 0x0000010000017945 */ /* 0x000fe60003800000 */
[----:B------:R-:W-:Y:S01]  /*31b0*/  IMAD R4, R32, UR6, RZ ;  /* 0x0000000620047c24 */ /* 0x000fe2000f8e02ff */
[----:B------:R-:W-:-:S03]  /*31c0*/  IADD3 R24, P0, R33, R24, RZ ;  /* 0x0000001821187210 */ /* 0x000fc60007f1e0ff */
[----:B------:R-:W-:Y:S01]  /*31d0*/  IMAD R5, R5, UR7, R4 ;  /* 0x0000000705057c24 */ /* 0x000fe2000f8e0204 */
[----:B------:R-:W-:Y:S02]  /*31e0*/  ULDC.64 UR6, c[0x0][0x5b0] ;  /* 0x00016c0000067ab9 */ /* 0x000fe40000000a00 */
[----:B------:R-:W-:Y:S02]  /*31f0*/  IMAD R27, R29, UR6, RZ ;  /* 0x000000061d1b7c24 */ /* 0x000fe4000f8e02ff */
[----:B------:R-:W-:Y:S02]  /*3200*/  IADD3.X R25, R30, R25, R5, P0, !PT ;  /* 0x000000191e197210 */ /* 0x000fe400007fe405 */
[----:B------:R-:W-:Y:S01]  /*3210*/  ISETP.GE.AND P0, PT, R26, 0x1, PT ;  /* 0x000000011a00780c */ /* 0x000fe20003f06270 */
[C---:B------:R-:W-:Y:S02]  /*3220*/  IMAD R27, R28.reuse, UR7, R27 ;  /* 0x000000071c1b7c24 */ /* 0x040fe4000f8e021b */
[----:B------:R-:W-:Y:S01]  /*3230*/  IMAD.WIDE.U32 R4, R28, UR6, R24 ;  /* 0x000000061c047c25 */ /* 0x000fe2000f8e0018 */
[----:B------:R-:W-:-:S02]  /*3240*/  ISETP.LT.OR P3, PT, R6, 0x1, !P0 ;  /* 0x000000010600780c */ /* 0x000fc40004761670 */
[----:B------:R-:W-:-:S04]  /*3250*/  IADD3 R4, P1, R4, UR8, RZ ;  /* 0x0000000804047c10 */ /* 0x000fc8000ff3e0ff */
[--C-:B------:R-:W-:Y:S02]  /*3260*/  IADD3.X R5, R5, UR9, R27.reuse, P1, !PT ;  /* 0x0000000905057c10 */ /* 0x100fe40008ffe41b */
[----:B------:R-:W-:-:S05]  /*3270*/  PRMT R27, RZ, 0x7610, R27 ;  /* 0x00007610ff1b7816 */ /* 0x000fca000000001b */
[----:B------:R-:W-:Y:S05]  /*3280*/  @P3 BRA `(.L_x_43) ;  /* 0x0000000000043947 */ /* 0x000fea0003800000 */
[----:B------:R0:W5:Y:S02]  /*3290*/  LDG.E.U8 R27, desc[UR20][R4.64] ;  /* 0x00000014041b7981 */ /* 0x000164000c1e1100 */
.L_x_43:
[----:B------:R-:W-:Y:S05]  /*32a0*/  BSYNC B1 ;  /* 0x0000000000017941 */ /* 0x000fea0003800000 */
.L_x_42:
[----:B-----5:R-:W-:Y:S01]  /*32b0*/  LOP3.LUT R27, R27, 0xff, RZ, 0xc0, !PT ;  /* 0x000000ff1b1b7812 */ /* 0x020fe200078ec0ff */
[----:B------:R-:W-:Y:S01]  /*32c0*/  BSSY B1, `(.L_x_44) ;  /* 0x000000c000017945 */ /* 0x000fe20003800000 */
[----:B------:R-:W-:Y:S02]  /*32d0*/  ISETP.GE.AND P1, PT, R26, 0x2, PT ;  /* 0x000000021a00780c */ /* 0x000fe40003f26270 */
[----:B------:R-:W-:Y:S02]  /*32e0*/  F2FP.F16.E5M2.UNPACK_B R27, R27 ;  /* 0x0000001bff1b723e */ /* 0x000fe400020004ff */
[----:B------:R-:W-:-:S03]  /*32f0*/  ISETP.LT.OR P2, PT, R6, 0x1, !P1 ;  /* 0x000000010600780c */ /* 0x000fc60004f41670 */
[----:B------:R-:W-:Y:S01]  /*3300*/  HADD2.F32 R30, -RZ, R27.H0_H0 ;  /* 0x2000001bff1e7230 */ /* 0x000fe20000004100 */
[----:B------:R-:W-:-:S04]  /*3310*/  PRMT R27, RZ, 0x7610, R27 ;  /* 0x00007610ff1b7816 */ /* 0x000fc8000000001b */
[----:B------:R-:W-:-:S04]  /*3320*/  FMUL R30, R30, R15 ;  /* 0x0000000f1e1e7220 */ /* 0x000fc80000400000 */
[----:B--2---:R-:W-:-:S05]  /*3330*/  FFMA R30, R85, R14, R30 ;  /* 0x0000000e551e7223 */ /* 0x004fca000000001e */
[----:B------:R-:W-:-:S05]  /*3340*/  F2FP.SATFINITE.E5M2.F32.PACK_AB_MERGE_C R31, RZ, R30, RZ ;  /* 0x0000001eff1f723e */ /* 0x000fca00048060ff */
[----:B------:R1:W-:Y:S01]  /*3350*/  @!P3 STG.E.U8 desc[UR20][R16.64], R31 ;  /* 0x0000001f1000b986 */ /* 0x0003e2000c101114 */
[----:B------:R-:W-:Y:S05]  /*3360*/  @P2 BRA `(.L_x_45) ;  /* 0x0000000000042947 */ /* 0x000fea0003800000 */
[----:B------:R2:W5:Y:S02]  /*3370*/  LDG.E.U8 R27, desc[UR20][R4.64+0x1] ;  /* 0x00000114041b7981 */ /* 0x000564000c1e1100 */
.L_x_45:
[----:B------:R-:W-:Y:S05]  /*3380*/  BSYNC B1 ;  /* 0x0000000000017941 */ /* 0x000fea0003800000 */
.L_x_44:
[----:B-----5:R-:W-:Y:S01]  /*3390*/  LOP3.LUT R27, R27, 0xff, RZ, 0xc0, !PT ;  /* 0x000000ff1b1b7812 */ /* 0x020fe200078ec0ff */
[----:B------:R-:W-:Y:S01]  /*33a0*/  BSSY B1, `(.L_x_46) ;  /* 0x0000012000017945 */ /* 0x000fe20003800000 */
[----:B-1----:R-:W-:Y:S02]  /*33b0*/  IADD3 R31, P3, R28, 0x8, RZ ;  /* 0x000000081c1f7810 */ /* 0x002fe40007f7e0ff */
[----:B------:R-:W-:Y:S02]  /*33c0*/  F2FP.F16.E5M2.UNPACK_B R27, R27 ;  /* 0x0000001bff1b723e */ /* 0x000fe400020004ff */
[----:B------:R-:W-:Y:S01]  /*33d0*/  ISETP.LT.OR P0, PT, R6, 0x9, !P0 ;  /* 0x000000090600780c */ /* 0x000fe20004701670 */
[----:B------:R-:W-:Y:S02]  /*33e0*/  IMAD.X R29, RZ, RZ, R29, P3 ;  /* 0x000000ffff1d7224 */ /* 0x000fe400018e061d */
[----:B------:R-:W-:Y:S02]  /*33f0*/  HADD2.F32 R28, -RZ, R27.H0_H0 ;  /* 0x2000001bff1c7230 */ /* 0x000fe40000004100 */
[----:B------:R-:W-:-:S04]  /*3400*/  IMAD.WIDE.U32 R24, R31, UR6, R24 ;  /* 0x000000061f187c25 */ /* 0x000fc8000f8e0018 */
[----:B------:R-:W-:Y:S01]  /*3410*/  FMUL R27, R28, R15 ;  /* 0x0000000f1c1b7220 */ /* 0x000fe20000400000 */
[----:B------:R-:W-:Y:S01]  /*3420*/  IMAD R28, R29, UR6, RZ ;  /* 0x000000061d1c7c24 */ /* 0x000fe2000f8e02ff */
[----:B------:R-:W-:Y:S02]  /*3430*/  IADD3 R24, P3, R24, UR8, RZ ;  /* 0x0000000818187c10 */ /* 0x000fe4000ff7e0ff */
[----:B------:R-:W-:Y:S01]  /*3440*/  FFMA R27, R84, R14, R27 ;  /* 0x0000000e541b7223 */ /* 0x000fe2000000001b */
[----:B------:R-:W-:-:S04]  /*3450*/  IMAD R31, R31, UR7, R28 ;  /* 0x000000071f1f7c24 */ /* 0x000fc8000f8e021c */
[----:B------:R-:W-:Y:S02]  /*3460*/  F2FP.SATFINITE.E5M2.F32.PACK_AB_MERGE_C R29, RZ, R27, RZ ;  /* 0x0000001bff1d723e */ /* 0x000fe400048060ff */
[----:B------:R-:W-:Y:S02]  /*3470*/  IADD3.X R25, R25, UR9, R31, P3, !PT ;  /* 0x0000000919197c10 */ /* 0x000fe40009ffe41f */
[----:B------:R-:W-:Y:S01]  /*3480*/  PRMT R27, RZ, 0x7610, R27 ;  /* 0x00007610ff1b7816 */ /* 0x000fe2000000001b */
[----:B------:R1:W-:Y:S01]  /*3490*/  @!P2 STG.E.U8 desc[UR20][R16.64+0x1], R29 ;  /* 0x0000011d1000a986 */ /* 0x0003e2000c101114 */
[----:B------:R-:W-:Y:S05]  /*34a0*/  @P0 BRA `(.L_x_47) ;  /* 0x0000000000040947 */ /* 0x000fea0003800000 */
[----:B------:R3:W5:Y:S02]  /*34b0*/  LDG.E.U8 R27, desc[UR20][R24.64] ;  /* 0x00000014181b7981 */ /* 0x000764000c1e1100 */
.L_x_47:
[----:B------:R-:W-:Y:S05]  /*34c0*/  BSYNC B1 ;  /* 0x0000000000017941 */ /* 0x000fea0003800000 */
.L_x_46:
[----:B-----5:R-:W-:Y:S01]  /*34d0*/  LOP3.LUT R27, R27, 0xff, RZ, 0xc0, !PT ;  /* 0x000000ff1b1b7812 */ /* 0x020fe200078ec0ff */
[----:B------:R-:W-:Y:S01]  /*34e0*/  BSSY B1, `(.L_x_48) ;  /* 0x000000b000017945 */ /* 0x000fe20003800000 */
[----:B------:R-:W-:Y:S02]  /*34f0*/  ISETP.LT.OR P1, PT, R6, 0x9, !P1 ;  /* 0x000000090600780c */ /* 0x000fe40004f21670 */
[----:B------:R-:W-:-:S05]  /*3500*/  F2FP.F16.E5M2.UNPACK_B R27, R27 ;  /* 0x0000001bff1b723e */ /* 0x000fca00020004ff */
[----:B------:R-:W-:Y:S01]  /*3510*/  HADD2.F32 R28, -RZ, R27.H0_H0 ;  /* 0x2000001bff1c7230 */ /* 0x000fe20000004100 */
[----:B------:R-:W-:-:S04]  /*3520*/  PRMT R27, RZ, 0x7610, R27 ;  /* 0x00007610ff1b7816 */ /* 0x000fc8000000001b */
[----:B------:R-:W-:-:S04]  /*3530*/  FMUL R28, R28, R15 ;  /* 0x0000000f1c1c7220 */ /* 0x000fc80000400000 */
[----:B------:R-:W-:-:S05]  /*3540*/  FFMA R28, R83, R14, R28 ;  /* 0x0000000e531c7223 */ /* 0x000fca000000001c */
[----:B-1----:R-:W-:-:S05]  /*3550*/  F2FP.SATFINITE.E5M2.F32.PACK_AB_MERGE_C R29, RZ, R28, RZ ;  /* 0x0000001cff1d723e */ /* 0x002fca00048060ff */
[----:B------:R1:W-:Y:S01]  /*3560*/  @!P0 STG.E.U8 desc[UR20][R18.64], R29 ;  /* 0x0000001d12008986 */ /* 0x0003e2000c101114 */
[----:B------:R-:W-:Y:S05]  /*3570*/  @P1 BRA `(.L_x_49) ;  /* 0x0000000000041947 */ /* 0x000fea0003800000 */
[----:B------:R4:W5:Y:S02]  /*3580*/  LDG.E.U8 R27, desc[UR20][R24.64+0x1] ;  /* 0x00000114181b7981 */ /* 0x000964000c1e1100 */
.L_x_49:
[----:B------:R-:W-:Y:S05]  /*3590*/  BSYNC B1 ;  /* 0x0000000000017941 */ /* 0x000fea0003800000 */
.L_x_48:
[----:B-----5:R-:W-:Y:S01]  /*35a0*/  LOP3.LUT R27, R27, 0xff, RZ, 0xc0, !PT ;  /* 0x000000ff1b1b7812 */ /* 0x020fe200078ec0ff */
[----:B------:R-:W-:Y:S01]  /*35b0*/  BSSY B1, `(.L_x_50) ;  /* 0x000000c000017945 */ /* 0x000fe20003800000 */
[----:B------:R-:W-:Y:S02]  /*35c0*/  ISETP.GE.AND P0, PT, R26, 0x9, PT ;  /* 0x000000091a00780c */ /* 0x000fe40003f06270 */
[----:B------:R-:W-:Y:S02]  /*35d0*/  F2FP.F16.E5M2.UNPACK_B R27, R27 ;  /* 0x0000001bff1b723e */ /* 0x000fe400020004ff */
[----:B------:R-:W-:-:S03]  /*35e0*/  ISETP.LT.OR P2, PT, R6, 0x1, !P0 ;  /* 0x000000010600780c */ /* 0x000fc60004741670 */
[----:B------:R-:W-:-:S05]  /*35f0*/  HADD2.F32 R28, -RZ, R27.H0_H0 ;  /* 0x2000001bff1c7230 */ /* 0x000fca0000004100 */
[----:B------:R-:W-:-:S04]  /*3600*/  FMUL R27, R28, R15 ;  /* 0x0000000f1c1b7220 */ /* 0x000fc80000400000 */
[----:B------:R-:W-:-:S05]  /*3610*/  FFMA R27, R82, R14, R27 ;  /* 0x0000000e521b7223 */ /* 0x000fca000000001b */
[----:B-1----:R-:W-:Y:S02]  /*3620*/  F2FP.SATFINITE.E5M2.F32.PACK_AB_MERGE_C R29, RZ, R27, RZ ;  /* 0x0000001bff1d723e */ /* 0x002fe400048060ff */
[----:B------:R-:W-:-:S03]  /*3630*/  PRMT R27, RZ, 0x7610, R27 ;  /* 0x00007610ff1b7816 */ /* 0x000fc6000000001b */
[----:B------:R1:W-:Y:S01]  /*3640*/  @!P1 STG.E.U8 desc[UR20][R18.64+0x1], R29 ;  /* 0x0000011d12009986 */ /* 0x0003e2000c101114 */
[----:B------:R-:W-:Y:S05]  /*3650*/  @P2 BRA `(.L_x_51) ;  /* 0x0000000000042947 */ /* 0x000fea0003800000 */
[----:B------:R0:W5:Y:S02]  /*3660*/  LDG.E.U8 R27, desc[UR20][R4.64+0x8] ;  /* 0x00000814041b7981 */ /* 0x000164000c1e1100 */
.L_x_51:
[----:B------:R-:W-:Y:S05]  /*3670*/  BSYNC B1 ;  /* 0x0000000000017941 */ /* 0x000fea0003800000 */
.L_x_50:
        /* <DEDUP_REMOVED lines=13> */
.L_x_53:
[----:B------:R-:W-:Y:S05]  /*3750*/  BSYNC B1 ;  /* 0x0000000000017941 */ /* 0x000fea0003800000 */
.L_x_52:
[----:B-----5:R-:W-:Y:S01]  /*3760*/  LOP3.LUT R27, R27, 0xff, RZ, 0xc0, !PT ;  /* 0x000000ff1b1b7812 */ /* 0x020fe200078ec0ff */
[----:B------:R-:W-:Y:S01]  /*3770*/  BSSY B1, `(.L_x_54) ;  /* 0x000000b000017945 */ /* 0x000fe20003800000 */
[----:B------:R-:W-:Y:S02]  /*3780*/  ISETP.LT.OR P0, PT, R6, 0x9, !P0 ;  /* 0x000000090600780c */ /* 0x000fe40004701670 */
[----:B------:R-:W-:-:S05]  /*3790*/  F2FP.F16.E5M2.UNPACK_B R27, R27 ;  /* 0x0000001bff1b723e */ /* 0x000fca00020004ff */
        /* <DEDUP_REMOVED lines=8> */
.L_x_55:
[----:B------:R-:W-:Y:S05]  /*3820*/  BSYNC B1 ;  /* 0x0000000000017941 */ /* 0x000fea0003800000 */
.L_x_54:
        /* <DEDUP_REMOVED lines=12> */
.L_x_57:
[----:B------:R-:W-:Y:S05]  /*38f0*/  BSYNC B1 ;  /* 0x0000000000017941 */ /* 0x000fea0003800000 */
.L_x_56:
        /* <DEDUP_REMOVED lines=13> */
.L_x_59:
[----:B------:R-:W-:Y:S05]  /*39d0*/  BSYNC B1 ;  /* 0x0000000000017941 */ /* 0x000fea0003800000 */
.L_x_58:
        /* <DEDUP_REMOVED lines=13> */
.L_x_61:
[----:B------:R-:W-:Y:S05]  /*3ab0*/  BSYNC B1 ;  /* 0x0000000000017941 */ /* 0x000fea0003800000 */
.L_x_60:
        /* <DEDUP_REMOVED lines=12> */
.L_x_63:
[----:B------:R-:W-:Y:S05]  /*3b80*/  BSYNC B1 ;  /* 0x0000000000017941 */ /* 0x000fea0003800000 */
.L_x_62:
        /* <DEDUP_REMOVED lines=12> */
.L_x_65:
[----:B------:R-:W-:Y:S05]  /*3c50*/  BSYNC B1 ;  /* 0x0000000000017941 */ /* 0x000fea0003800000 */
.L_x_64:
        /* <DEDUP_REMOVED lines=13> */
.L_x_67:
[----:B------:R-:W-:Y:S05]  /*3d30*/  BSYNC B1 ;  /* 0x0000000000017941 */ /* 0x000fea0003800000 */
.L_x_66:
        /* <DEDUP_REMOVED lines=13> */
.L_x_69:
[----:B------:R-:W-:Y:S05]  /*3e10*/  BSYNC B1 ;  /* 0x0000000000017941 */ /* 0x000fea0003800000 */
.L_x_68:
        /* <DEDUP_REMOVED lines=12> */
.L_x_71:
[----:B------:R-:W-:Y:S05]  /*3ee0*/  BSYNC B1 ;  /* 0x0000000000017941 */ /* 0x000fea0003800000 */
.L_x_70:
        /* <DEDUP_REMOVED lines=12> */
.L_x_73:
[----:B------:R-:W-:Y:S05]  /*3fb0*/  BSYNC B1 ;  /* 0x0000000000017941 */ /* 0x000fea0003800000 */
.L_x_72:
        /* <DEDUP_REMOVED lines=13> */
.L_x_75:
[----:B------:R-:W-:Y:S05]  /*4090*/  BSYNC B1 ;  /* 0x0000000000017941 */ /* 0x000fea0003800000 */
.L_x_74:
        /* <DEDUP_REMOVED lines=13> */
.L_x_77:
[----:B------:R-:W-:Y:S05]  /*4170*/  BSYNC B1 ;  /* 0x0000000000017941 */ /* 0x000fea0003800000 */
.L_x_76:
        /* <DEDUP_REMOVED lines=12> */
.L_x_79:
[----:B------:R-:W-:Y:S05]  /*4240*/  BSYNC B1 ;  /* 0x0000000000017941 */ /* 0x000fea0003800000 */
.L_x_78:
        /* <DEDUP_REMOVED lines=12> */
.L_x_81:
[----:B------:R-:W-:Y:S05]  /*4310*/  BSYNC B1 ;  /* 0x0000000000017941 */ /* 0x000fea0003800000 */
.L_x_80:
        /* <DEDUP_REMOVED lines=13> */
.L_x_83:
[----:B------:R-:W-:Y:S05]  /*43f0*/  BSYNC B1 ;  /* 0x0000000000017941 */ /* 0x000fea0003800000 */
.L_x_82:
        /* <DEDUP_REMOVED lines=13> */
.L_x_85:
[----:B------:R-:W-:Y:S05]  /*44d0*/  BSYNC B1 ;  /* 0x0000000000017941 */ /* 0x000fea0003800000 */
.L_x_84:
        /* <DEDUP_REMOVED lines=12> */
.L_x_87:
[----:B------:R-:W-:Y:S05]  /*45a0*/  BSYNC B1 ;  /* 0x0000000000017941 */ /* 0x000fea0003800000 */
.L_x_86:
        /* <DEDUP_REMOVED lines=12> */
.L_x_89:
[----:B------:R-:W-:Y:S05]  /*4670*/  BSYNC B1 ;  /* 0x0000000000017941 */ /* 0x000fea0003800000 */
.L_x_88:
        /* <DEDUP_REMOVED lines=13> */
.L_x_91:
[----:B------:R-:W-:Y:S05]  /*4750*/  BSYNC B1 ;  /* 0x0000000000017941 */ /* 0x000fea0003800000 */
.L_x_90:
        /* <DEDUP_REMOVED lines=13> */
.L_x_93:
[----:B------:R-:W-:Y:S05]  /*4830*/  BSYNC B1 ;  /* 0x0000000000017941 */ /* 0x000fea0003800000 */
.L_x_92:
        /* <DEDUP_REMOVED lines=12> */
.L_x_95:
[----:B------:R-:W-:Y:S05]  /*4900*/  BSYNC B1 ;  /* 0x0000000000017941 */ /* 0x000fea0003800000 */
.L_x_94:
        /* <DEDUP_REMOVED lines=12> */
.L_x_97:
[----:B------:R-:W-:Y:S05]  /*49d0*/  BSYNC B1 ;  /* 0x0000000000017941 */ /* 0x000fea0003800000 */
.L_x_96:
        /* <DEDUP_REMOVED lines=13> */
.L_x_99:
[----:B------:R-:W-:Y:S05]  /*4ab0*/  BSYNC B1 ;  /* 0x0000000000017941 */ /* 0x000fea0003800000 */
.L_x_98:
[----:B-----5:R-:W-:Y:S01]  /*4ac0*/  LOP3.LUT R27, R27, 0xff, RZ, 0xc0, !PT ;  /* 0x000000ff1b1b7812 */ /* 0x020fe200078ec0ff */
[----:B------:R-:W-:Y:S01]  /*4ad0*/  BSSY B1, `(.L_x_100) ;  /* 0x000000c000017945 */ /* 0x000fe20003800000 */
[----:B------:R-:W-:Y:S02]  /*4ae0*/  ISETP.GE.AND P1, PT, R26, 0x3a, PT ;  /* 0x0000003a1a00780c */ /* 0x000fe40003f26270 */
[----:B------:R-:W-:Y:S02]  /*4af0*/  F2FP.F16.E5M2.UNPACK_B R27, R27 ;  /* 0x0000001bff1b723e */ /* 0x000fe400020004ff */
[----:B------:R-:W-:Y:S02]  /*4b00*/  ISETP.LT.OR P3, PT, R6, 0x1, !P1 ;  /* 0x000000010600780c */ /* 0x000fe40004f61670 */
[----:B------:R-:W-:Y:S01]  /*4b10*/  PRMT R26, RZ, 0x7610, R26 ;  /* 0x00007610ff1a7816 */ /* 0x000fe2000000001a */
[----:B------:R-:W-:-:S05]  /*4b20*/  HADD2.F32 R28, -RZ, R27.H0_H0 ;  /* 0x2000001bff1c7230 */ /* 0x000fca0000004100 */
[----:B------:R-:W-:-:S04]  /*4b30*/  FMUL R28, R28, R15 ;  /* 0x0000000f1c1c7220 */ /* 0x000fc80000400000 */
[----:B------:R-:W-:-:S05]  /*4b40*/  FFMA R28, R57, R14, R28 ;  /* 0x0000000e391c7223 */ /* 0x000fca000000001c */
[----:B------:R-:W-:-:S05]  /*4b50*/  F2FP.SATFINITE.E5M2.F32.PACK_AB_MERGE_C R27, RZ, R28, RZ ;  /* 0x0000001cff1b723e */ /* 0x000fca00048060ff */
[----:B------:R0:W-:Y:S01]  /*4b60*/  @!P2 STG.E.U8 desc[UR20][R16.64+0x38], R27 ;  /* 0x0000381b1000a986 */ /* 0x0001e2000c101114 */
[----:B------:R-:W-:Y:S05]  /*4b70*/  @P3 BRA `(.L_x_101) ;  /* 0x0000000000043947 */ /* 0x000fea0003800000 */
[----:B------:R0:W5:Y:S02]  /*4b80*/  LDG.E.U8 R26, desc[UR20][R4.64+0x39] ;  /* 0x00003914041a7981 */ /* 0x000164000c1e1100 */
.L_x_101:
[----:B------:R-:W-:Y:S05]  /*4b90*/  BSYNC B1 ;  /* 0x0000000000017941 */ /* 0x000fea0003800000 */
.L_x_100:
[----:B-----5:R-:W-:Y:S01]  /*4ba0*/  LOP3.LUT R26, R26, 0xff, RZ, 0xc0, !PT ;  /* 0x000000ff1a1a7812 */ /* 0x020fe200078ec0ff */
[----:B------:R-:W-:Y:S01]  /*4bb0*/  BSSY B1, `(.L_x_102) ;  /* 0x000000b000017945 */ /* 0x000fe20003800000 */
[----:B------:R-:W-:Y:S02]  /*4bc0*/  ISETP.LT.OR P0, PT, R6, 0x9, !P0 ;  /* 0x000000090600780c */ /* 0x000fe40004701670 */
[----:B------:R-:W-:Y:S02]  /*4bd0*/  F2FP.F16.E5M2.UNPACK_B R26, R26 ;  /* 0x0000001aff1a723e */ /* 0x000fe400020004ff */
[----:B0-2---:R-:W-:-:S03]  /*4be0*/  PRMT R4, RZ, 0x7610, R4 ;  /* 0x00007610ff047816 */ /* 0x005fc60000000004 */
[----:B------:R-:W-:-:S05]  /*4bf0*/  HADD2.F32 R26, -RZ, R26.H0_H0 ;  /* 0x2000001aff1a7230 */ /* 0x000fca0000004100 */
[----:B------:R-:W-:-:S04]  /*4c00*/  FMUL R5, R26, R15 ;  /* 0x0000000f1a057220 */ /* 0x000fc80000400000 */
[----:B------:R-:W-:-:S05]  /*4c10*/  FFMA R5, R56, R14, R5 ;  /* 0x0000000e38057223 */ /* 0x000fca0000000005 */
[----:B------:R-:W-:-:S05]  /*4c20*/  F2FP.SATFINITE.E5M2.F32.PACK_AB_MERGE_C R5, RZ, R5, RZ ;  /* 0x00000005ff05723e */ /* 0x000fca00048060ff */
[----:B------:R0:W-:Y:S01]  /*4c30*/  @!P3 STG.E.U8 desc[UR20][R16.64+0x39], R5 ;  /* 0x000039051000b986 */ /* 0x0001e2000c101114 */
[----:B------:R-:W-:Y:S05]  /*4c40*/  @P0 BRA `(.L_x_103) ;  /* 0x0000000000040947 */ /* 0x000fea0003800000 */
[----:B------:R2:W5:Y:S02]  /*4c50*/  LDG.E.U8 R4, desc[UR20][R24.64+0x38] ;  /* 0x0000381418047981 */ /* 0x000564000c1e1100 */
.L_x_103:
[----:B------:R-:W-:Y:S05]  /*4c60*/  BSYNC B1 ;  /* 0x0000000000017941 */ /* 0x000fea0003800000 */
.L_x_102:
[----:B-----5:R-:W-:Y:S01]  /*4c70*/  LOP3.LUT R4, R4, 0xff, RZ, 0xc0, !PT ;  /* 0x000000ff04047812 */ /* 0x020fe200078ec0ff */
[----:B------:R-:W-:Y:S01]  /*4c80*/  BSSY B1, `(.L_x_104) ;  /* 0x000000b000017945 */ /* 0x000fe20003800000 */
[----:B------:R-:W-:Y:S02]  /*4c90*/  ISETP.LT.OR P1, PT, R6, 0x9, !P1 ;  /* 0x000000090600780c */ /* 0x000fe40004f21670 */
[----:B------:R-:W-:-:S05]  /*4ca0*/  F2FP.F16.E5M2.UNPACK_B R4, R4 ;  /* 0x00000004ff04723e */ /* 0x000fca00020004ff */
[----:B------:R-:W-:-:S05]  /*4cb0*/  HADD2.F32 R4, -RZ, R4.H0_H0 ;  /* 0x20000004ff047230 */ /* 0x000fca0000004100 */
[----:B------:R-:W-:-:S04]  /*4cc0*/  FMUL R4, R4, R15 ;  /* 0x0000000f04047220 */ /* 0x000fc80000400000 */
[----:B------:R-:W-:-:S05]  /*4cd0*/  FFMA R4, R23, R14, R4 ;  /* 0x0000000e17047223 */ /* 0x000fca0000000004 */
[----:B0-----:R-:W-:Y:S02]  /*4ce0*/  F2FP.SATFINITE.E5M2.F32.PACK_AB_MERGE_C R5, RZ, R4, RZ ;  /* 0x00000004ff05723e */ /* 0x001fe400048060ff */
[----:B------:R-:W-:-:S03]  /*4cf0*/  PRMT R4, RZ, 0x7610, R4 ;  /* 0x00007610ff047816 */ /* 0x000fc60000000004 */
[----:B------:R0:W-:Y:S01]  /*4d00*/  @!P0 STG.E.U8 desc[UR20][R18.64+0x38], R5 ;  /* 0x0000380512008986 */ /* 0x0001e2000c101114 */
[----:B------:R-:W-:Y:S05]  /*4d10*/  @P1 BRA `(.L_x_105) ;  /* 0x0000000000041947 */ /* 0x000fea0003800000 */
[----:B------:R0:W5:Y:S02]  /*4d20*/  LDG.E.U8 R4, desc[UR20][R24.64+0x39] ;  /* 0x0000391418047981 */ /* 0x000164000c1e1100 */
.L_x_105:
[----:B------:R-:W-:Y:S05]  /*4d30*/  BSYNC B1 ;  /* 0x0000000000017941 */ /* 0x000fea0003800000 */
.L_x_104:
[----:B------:R-:W-:Y:S05]  /*4d40*/  @P1 BRA `(.L_x_106) ;  /* 0x0000000800601947 */ /* 0x000fea0003800000 */
[----:B-----5:R-:W-:-:S04]  /*4d50*/  LOP3.LUT R4, R4, 0xff, RZ, 0xc0, !PT ;  /* 0x000000ff04047812 */ /* 0x020fc800078ec0ff */
[----:B------:R-:W-:-:S05]  /*4d60*/  F2FP.F16.E5M2.UNPACK_B R4, R4 ;  /* 0x00000004ff04723e */ /* 0x000fca00020004ff */
[----:B------:R-:W-:-:S05]  /*4d70*/  HADD2.F32 R4, -RZ, R4.H0_H0 ;  /* 0x20000004ff047230 */ /* 0x000fca0000004100 */
[----:B0-----:R-:W-:-:S04]  /*4d80*/  FMUL R5, R4, R15 ;  /* 0x0000000f04057220 */ /* 0x001fc80000400000 */
[----:B------:R-:W-:-:S05]  /*4d90*/  FFMA R5, R22, R14, R5 ;  /* 0x0000000e16057223 */ /* 0x000fca0000000005 */
[----:B------:R-:W-:-:S05]  /*4da0*/  F2FP.SATFINITE.E5M2.F32.PACK_AB_MERGE_C R5, RZ, R5, RZ ;  /* 0x00000005ff05723e */ /* 0x000fca00048060ff */
[----:B------:R0:W-:Y:S01]  /*4db0*/  STG.E.U8 desc[UR20][R18.64+0x39], R5 ;  /* 0x0000390512007986 */ /* 0x0001e2000c101114 */
[----:B------:R-:W-:Y:S05]  /*4dc0*/  BRA `(.L_x_106) ;  /* 0x0000000800407947 */ /* 0x000fea0003800000 */
.L_x_41:
[C---:B------:R-:W-:Y:S01]  /*4dd0*/  ISETP.GE.AND P3, PT, R26.reuse, 0x1, PT ;  /* 0x000000011a00780c */ /* 0x040fe20003f66270 */
[-C--:B--2---:R-:W-:Y:S01]  /*4de0*/  FMUL R85, R85, R14.reuse ;  /* 0x0000000e55557220 */ /* 0x084fe20000400000 */
[----:B------:R-:W-:Y:S01]  /*4df0*/  ISETP.GE.AND P0, PT, R26, 0x2, PT ;  /* 0x000000021a00780c */ /* 0x000fe20003f06270 */
[-C--:B------:R-:W-:Y:S01]  /*4e00*/  FMUL R84, R84, R14.reuse ;  /* 0x0000000e54547220 */ /* 0x080fe20000400000 */
[C---:B------:R-:W-:Y:S01]  /*4e10*/  ISETP.LT.OR P1, PT, R6.reuse, 0x1, !P3 ;  /* 0x000000010600780c */ /* 0x040fe20005f21670 */
[-C--:B------:R-:W-:Y:S01]  /*4e20*/  FMUL R83, R83, R14.reuse ;  /* 0x0000000e53537220 */ /* 0x080fe20000400000 */
[----:B------:R-:W-:Y:S01]  /*4e30*/  ISETP.LT.OR P2, PT, R6, 0x1, !P0 ;  /* 0x000000010600780c */ /* 0x000fe20004741670 */
[-C--:B------:R-:W-:Y:S01]  /*4e40*/  FMUL R82, R82, R14.reuse ;  /* 0x0000000e52527220 */ /* 0x080fe20000400000 */
[----:B------:R-:W-:Y:S01]  /*4e50*/  ISETP.LT.OR P3, PT, R6, 0x9, !P3 ;  /* 0x000000090600780c */ /* 0x000fe20005f61670 */
[-C--:B------:R-:W-:Y:S01]  /*4e60*/  FMUL R81, R81, R14.reuse ;  /* 0x0000000e51517220 */ /* 0x080fe20000400000 */
[----:B------:R-:W-:Y:S01]  /*4e70*/  F2FP.SATFINITE.E5M2.F32.PACK_AB_MERGE_C R85, RZ, R85, RZ ;  /* 0x00000055ff55723e */ /* 0x000fe200048060ff */
[----:B------:R-:W-:Y:S01]  /*4e80*/  FMUL R80, R80, R14 ;  /* 0x0000000e50507220 */ /* 0x000fe20000400000 */
[----:B------:R-:W-:Y:S01]  /*4e90*/  F2FP.SATFINITE.E5M2.F32.PACK_AB_MERGE_C R5, RZ, R84, RZ ;  /* 0x00000054ff05723e */ /* 0x000fe200048060ff */
[-C--:B------:R-:W-:Y:S01]  /*4ea0*/  FMUL R79, R79, R14.reuse ;  /* 0x0000000e4f4f7220 */ /* 0x080fe20000400000 */
[----:B------:R-:W-:Y:S01]  /*4eb0*/  F2FP.SATFINITE.E5M2.F32.PACK_AB_MERGE_C R83, RZ, R83, RZ ;  /* 0x00000053ff53723e */ /* 0x000fe200048060ff */
[-C--:B------:R-:W-:Y:S01]  /*4ec0*/  FMUL R78, R78, R14.reuse ;  /* 0x0000000e4e4e7220 */ /* 0x080fe20000400000 */
[----:B------:R-:W-:Y:S01]  /*4ed0*/  ISETP.LT.OR P0, PT, R6, 0x9, !P0 ;  /* 0x000000090600780c */ /* 0x000fe20004701670 */
[----:B------:R-:W-:Y:S01]  /*4ee0*/  @!P1 STG.E.U8 desc[UR20][R16.64], R85 ;  /* 0x0000005510009986 */ /* 0x000fe2000c101114 */
[C---:B------:R-:W-:Y:S01]  /*4ef0*/  ISETP.GE.AND P1, PT, R26.reuse, 0x9, PT ;  /* 0x000000091a00780c */ /* 0x040fe20003f26270 */
[-C--:B------:R-:W-:Y:S01]  /*4f00*/  FMUL R77, R77, R14.reuse ;  /* 0x0000000e4d4d7220 */ /* 0x080fe20000400000 */
[----:B------:R-:W-:Y:S01]  /*4f10*/  F2FP.SATFINITE.E5M2.F32.PACK_AB_MERGE_C R81, RZ, R81, RZ ;  /* 0x00000051ff51723e */ /* 0x000fe200048060ff */
[----:B------:R0:W-:Y:S01]  /*4f20*/  @!P2 STG.E.U8 desc[UR20][R16.64+0x1], R5 ;  /* 0x000001051000a986 */ /* 0x0001e2000c101114 */
[----:B------:R-:W-:Y:S01]  /*4f30*/  ISETP.GE.AND P2, PT, R26, 0xa, PT ;  /* 0x0000000a1a00780c */ /* 0x000fe20003f46270 */
[----:B------:R-:W-:Y:S01]  /*4f40*/  FMUL R76, R76, R14 ;  /* 0x0000000e4c4c7220 */ /* 0x000fe20000400000 */
[----:B------:R-:W-:Y:S01]  /*4f50*/  F2FP.SATFINITE.E5M2.F32.PACK_AB_MERGE_C R25, RZ, R80, RZ ;  /* 0x00000050ff19723e */ /* 0x000fe200048060ff */
[----:B------:R-:W-:Y:S01]  /*4f60*/  @!P3 STG.E.U8 desc[UR20][R18.64], R83 ;  /* 0x000000531200b986 */ /* 0x000fe2000c101114 */
[----:B------:R-:W-:Y:S01]  /*4f70*/  ISETP.LT.OR P3, PT, R6, 0x1, !P1 ;  /* 0x000000010600780c */ /* 0x000fe20004f61670 */
[-C--:B------:R-:W-:Y:S01]  /*4f80*/  FMUL R74, R74, R14.reuse ;  /* 0x0000000e4a4a7220 */ /* 0x080fe20000400000 */
[C---:B------:R-:W-:Y:S01]  /*4f90*/  ISETP.LT.OR P5, PT, R6.reuse, 0x1, !P2 ;  /* 0x000000010600780c */ /* 0x040fe200057a1670 */
[-C--:B------:R-:W-:Y:S01]  /*4fa0*/  FMUL R75, R75, R14.reuse ;  /* 0x0000000e4b4b7220 */ /* 0x080fe20000400000 */
[----:B------:R-:W-:Y:S01]  /*4fb0*/  ISETP.LT.OR P1, PT, R6, 0x9, !P1 ;  /* 0x000000090600780c */ /* 0x000fe20004f21670 */
[-C--:B------:R-:W-:Y:S01]  /*4fc0*/  FMUL R73, R73, R14.reuse ;  /* 0x0000000e49497220 */ /* 0x080fe20000400000 */
[----:B------:R-:W-:Y:S01]  /*4fd0*/  F2FP.SATFINITE.E5M2.F32.PACK_AB_MERGE_C R79, RZ, R79, RZ ;  /* 0x0000004fff4f723e */ /* 0x000fe200048060ff */
[----:B------:R-:W-:Y:S01]  /*4fe0*/  FMUL R72, R72, R14 ;  /* 0x0000000e48487220 */ /* 0x000fe20000400000 */
[----:B0-----:R-:W-:Y:S01]  /*4ff0*/  F2FP.SATFINITE.E5M2.F32.PACK_AB_MERGE_C R5, RZ, R82, RZ ;  /* 0x00000052ff05723e */ /* 0x001fe200048060ff */
[-C--:B------:R-:W-:Y:S01]  /*5000*/  FMUL R70, R70, R14.reuse ;  /* 0x0000000e46467220 */ /* 0x080fe20000400000 */
[----:B------:R-:W-:Y:S01]  /*5010*/  ISETP.LT.OR P2, PT, R6, 0x9, !P2 ;  /* 0x000000090600780c */ /* 0x000fe20005741670 */
[----:B------:R-:W-:Y:S01]  /*5020*/  FMUL R71, R71, R14 ;  /* 0x0000000e47477220 */ /* 0x000fe20000400000 */
[----:B------:R-:W-:Y:S01]  /*5030*/  F2FP.SATFINITE.E5M2.F32.PACK_AB_MERGE_C R27, RZ, R78, RZ ;  /* 0x0000004eff1b723e */ /* 0x000fe200048060ff */
[----:B------:R0:W-:Y:S01]  /*5040*/  @!P0 STG.E.U8 desc[UR20][R18.64+0x1], R5 ;  /* 0x0000010512008986 */ /* 0x0001e2000c101114 */
[C---:B------:R-:W-:Y:S01]  /*5050*/  ISETP.GE.AND P0, PT, R26.reuse, 0x11, PT ;  /* 0x000000111a00780c */ /* 0x040fe20003f06270 */
[-C--:B------:R-:W-:Y:S01]  /*5060*/  FMUL R69, R69, R14.reuse ;  /* 0x0000000e45457220 */ /* 0x080fe20000400000 */
[----:B------:R-:W-:Y:S01]  /*5070*/  F2FP.SATFINITE.E5M2.F32.PACK_AB_MERGE_C R77, RZ, R77, RZ ;  /* 0x0000004dff4d723e */ /* 0x000fe200048060ff */
[----:B------:R-:W-:Y:S01]  /*5080*/  @!P3 STG.E.U8 desc[UR20][R16.64+0x8], R81 ;  /* 0x000008511000b986 */ /* 0x000fe2000c101114 */
[----:B------:R-:W-:Y:S01]  /*5090*/  ISETP.GE.AND P3, PT, R26, 0x12, PT ;  /* 0x000000121a00780c */ /* 0x000fe20003f66270 */
[-C--:B------:R-:W-:Y:S01]  /*50a0*/  FMUL R68, R68, R14.reuse ;  /* 0x0000000e44447220 */ /* 0x080fe20000400000 */
[----:B------:R-:W-:Y:S01]  /*50b0*/  F2FP.SATFINITE.E5M2.F32.PACK_AB_MERGE_C R75, RZ, R75, RZ ;  /* 0x0000004bff4b723e */ /* 0x000fe200048060ff */
[----:B------:R1:W-:Y:S01]  /*50c0*/  @!P5 STG.E.U8 desc[UR20][R16.64+0x9], R25 ;  /* 0x000009191000d986 */ /* 0x0003e2000c101114 */
[C---:B------:R-:W-:Y:S01]  /*50d0*/  ISETP.LT.OR P5, PT, R6.reuse, 0x1, !P3 ;  /* 0x000000010600780c */ /* 0x040fe20005fa1670 */
[-C--:B------:R-:W-:Y:S01]  /*50e0*/  FMUL R67, R67, R14.reuse ;  /* 0x0000000e43437220 */ /* 0x080fe20000400000 */
[C---:B------:R-:W-:Y:S01]  /*50f0*/  ISETP.LT.OR P3, PT, R6.reuse, 0x9, !P3 ;  /* 0x000000090600780c */ /* 0x040fe20005f61670 */
[----:B------:R-:W-:Y:S01]  /*5100*/  @!P1 STG.E.U8 desc[UR20][R18.64+0x8], R79 ;  /* 0x0000084f12009986 */ /* 0x000fe2000c101114 */
[----:B------:R-:W-:Y:S01]  /*5110*/  ISETP.LT.OR P1, PT, R6, 0x1, !P0 ;  /* 0x000000010600780c */ /* 0x000fe20004721670 */
[----:B------:R-:W-:Y:S01]  /*5120*/  FMUL R66, R66, R14 ;  /* 0x0000000e42427220 */ /* 0x000fe20000400000 */
[----:B0-----:R-:W-:Y:S01]  /*5130*/  F2FP.SATFINITE.E5M2.F32.PACK_AB_MERGE_C R5, RZ, R76, RZ ;  /* 0x0000004cff05723e */ /* 0x001fe200048060ff */
[----:B------:R-:W-:Y:S01]  /*5140*/  @!P2 STG.E.U8 desc[UR20][R18.64+0x9], R27 ;  /* 0x0000091b1200a986 */ /* 0x000fe2000c101114 */
[----:B------:R-:W-:Y:S01]  /*5150*/  ISETP.GE.AND P2, PT, R26, 0x19, PT ;  /* 0x000000191a00780c */ /* 0x000fe20003f46270 */
[-C--:B------:R-:W-:Y:S01]  /*5160*/  FMUL R65, R65, R14.reuse ;  /* 0x0000000e41417220 */ /* 0x080fe20000400000 */
[----:B------:R-:W-:Y:S01]  /*5170*/  ISETP.LT.OR P0, PT, R6, 0x9, !P0 ;  /* 0x000000090600780c */ /* 0x000fe20004701670 */
[----:B------:R-:W-:Y:S01]  /*5180*/  FMUL R64, R64, R14 ;  /* 0x0000000e40407220 */ /* 0x000fe20000400000 */
[----:B------:R-:W-:Y:S01]  /*5190*/  ISETP.LT.OR P6, PT, R6, 0x1, !P2 ;  /* 0x000000010600780c */ /* 0x000fe200057c1670 */
[----:B------:R0:W-:Y:S01]  /*51a0*/  @!P5 STG.E.U8 desc[UR20][R16.64+0x11], R5 ;  /* 0x000011051000d986 */ /* 0x0001e2000c101114 */
[----:B-1----:R-:W-:Y:S01]  /*51b0*/  F2FP.SATFINITE.E5M2.F32.PACK_AB_MERGE_C R25, RZ, R74, RZ ;  /* 0x0000004aff19723e */ /* 0x002fe200048060ff */
[-C--:B------:R-:W-:Y:S01]  /*51c0*/  FMUL R62, R62, R14.reuse ;  /* 0x0000000e3e3e7220 */ /* 0x080fe20000400000 */
[----:B------:R-:W-:Y:S01]  /*51d0*/  F2FP.SATFINITE.E5M2.F32.PACK_AB_MERGE_C R73, RZ, R73, RZ ;  /* 0x00000049ff49723e */ /* 0x000fe200048060ff */
[----:B------:R-:W-:Y:S01]  /*51e0*/  @!P1 STG.E.U8 desc[UR20][R16.64+0x10], R77 ;  /* 0x0000104d10009986 */ /* 0x000fe2000c101114 */
[----:B------:R-:W-:Y:S01]  /*51f0*/  ISETP.GE.AND P1, PT, R26, 0x1a, PT ;  /* 0x0000001a1a00780c */ /* 0x000fe20003f26270 */
[-C--:B------:R-:W-:Y:S01]  /*5200*/  FMUL R63, R63, R14.reuse ;  /* 0x0000000e3f3f7220 */ /* 0x080fe20000400000 */
[C---:B------:R-:W-:Y:S01]  /*5210*/  ISETP.LT.OR P2, PT, R6.reuse, 0x9, !P2 ;  /* 0x000000090600780c */ /* 0x040fe20005741670 */
[----:B------:R1:W-:Y:S01]  /*5220*/  @!P3 STG.E.U8 desc[UR20][R18.64+0x11], R25 ;  /* 0x000011191200b986 */ /* 0x0003e2000c101114 */
[C---:B------:R-:W-:Y:S01]  /*5230*/  ISETP.LT.OR P5, PT, R6.reuse, 0x1, !P1 ;  /* 0x000000010600780c */ /* 0x040fe20004fa1670 */
[----:B------:R-:W-:Y:S01]  /*5240*/  FMUL R61, R61, R14 ;  /* 0x0000000e3d3d7220 */ /* 0x000fe20000400000 */
[----:B------:R-:W-:Y:S01]  /*5250*/  ISETP.LT.OR P3, PT, R6, 0x9, !P1 ;  /* 0x000000090600780c */ /* 0x000fe20004f61670 */
[----:B------:R-:W-:Y:S01]  /*5260*/  @!P0 STG.E.U8 desc[UR20][R18.64+0x10], R75 ;  /* 0x0000104b12008986 */ /* 0x000fe2000c101114 */
[----:B0-----:R-:W-:Y:S01]  /*5270*/  F2FP.SATFINITE.E5M2.F32.PACK_AB_MERGE_C R5, RZ, R72, RZ ;  /* 0x00000048ff05723e */ /* 0x001fe200048060ff */
[-C--:B------:R-:W-:Y:S01]  /*5280*/  FMUL R60, R60, R14.reuse ;  /* 0x0000000e3c3c7220 */ /* 0x080fe20000400000 */
[C---:B------:R-:W-:Y:S01]  /*5290*/  ISETP.GE.AND P0, PT, R26.reuse, 0x21, PT ;  /* 0x000000211a00780c */ /* 0x040fe20003f06270 */
[----:B------:R-:W-:Y:S01]  /*52a0*/  @!P6 STG.E.U8 desc[UR20][R16.64+0x18], R73 ;  /* 0x000018491000e986 */ /* 0x000fe2000c101114 */
[----:B------:R-:W-:Y:S01]  /*52b0*/  ISETP.GE.AND P1, PT, R26, 0x22, PT ;  /* 0x000000221a00780c */ /* 0x000fe20003f26270 */
[-C--:B------:R-:W-:Y:S01]  /*52c0*/  FMUL R59, R59, R14.reuse ;  /* 0x0000000e3b3b7220 */ /* 0x080fe20000400000 */
[----:B------:R-:W-:Y:S01]  /*52d0*/  ISETP.LT.OR P6, PT, R6, 0x1, !P0 ;  /* 0x000000010600780c */ /* 0x000fe200047c1670 */
[----:B------:R-:W-:Y:S01]  /*52e0*/  FMUL R58, R58, R14 ;  /* 0x0000000e3a3a7220 */ /* 0x000fe20000400000 */
[----:B-1----:R-:W-:Y:S01]  /*52f0*/  F2FP.SATFINITE.E5M2.F32.PACK_AB_MERGE_C R25, RZ, R70, RZ ;  /* 0x00000046ff19723e */ /* 0x002fe200048060ff */
[----:B------:R0:W-:Y:S01]  /*5300*/  @!P5 STG.E.U8 desc[UR20][R16.64+0x19], R5 ;  /* 0x000019051000d986 */ /* 0x0001e2000c101114 */
[----:B------:R-:W-:Y:S01]  /*5310*/  ISETP.LT.OR P5, PT, R6, 0x1, !P1 ;  /* 0x000000010600780c */ /* 0x000fe20004fa1670 */
[-C--:B------:R-:W-:Y:S01]  /*5320*/  FMUL R57, R57, R14.reuse ;  /* 0x0000000e39397220 */ /* 0x080fe20000400000 */
[----:B------:R-:W-:Y:S01]  /*5330*/  F2FP.SATFINITE.E5M2.F32.PACK_AB_MERGE_C R71, RZ, R71, RZ ;  /* 0x00000047ff47723e */ /* 0x000fe200048060ff */
[----:B------:R1:W-:Y:S01]  /*5340*/  @!P3 STG.E.U8 desc[UR20][R18.64+0x19], R25 ;  /* 0x000019191200b986 */ /* 0x0003e2000c101114 */
[----:B------:R-:W-:Y:S01]  /*5350*/  F2FP.SATFINITE.E5M2.F32.PACK_AB_MERGE_C R69, RZ, R69, RZ ;  /* 0x00000045ff45723e */ /* 0x000fe200048060ff */
[----:B------:R-:W-:Y:S01]  /*5360*/  FMUL R56, R56, R14 ;  /* 0x0000000e38387220 */ /* 0x000fe20000400000 */
[----:B------:R-:W-:Y:S01]  /*5370*/  F2FP.SATFINITE.E5M2.F32.PACK_AB_MERGE_C R27, RZ, R68, RZ ;  /* 0x00000044ff1b723e */ /* 0x000fe200048060ff */
[----:B------:R-:W-:Y:S01]  /*5380*/  @!P2 STG.E.U8 desc[UR20][R18.64+0x18], R71 ;  /* 0x000018471200a986 */ /* 0x000fe2000c101114 */
[----:B------:R-:W-:Y:S01]  /*5390*/  ISETP.LT.OR P3, PT, R6, 0x9, !P1 ;  /* 0x000000090600780c */ /* 0x000fe20004f61670 */
[-C--:B------:R-:W-:Y:S01]  /*53a0*/  FMUL R23, R23, R14.reuse ;  /* 0x0000000e17177220 */ /* 0x080fe20000400000 */
[----:B------:R-:W-:Y:S01]  /*53b0*/  ISETP.GE.AND P2, PT, R26, 0x29, PT ;  /* 0x000000291a00780c */ /* 0x000fe20003f46270 */
[----:B------:R-:W-:Y:S01]  /*53c0*/  @!P6 STG.E.U8 desc[UR20][R16.64+0x20], R69 ;  /* 0x000020451000e986 */ /* 0x000fe2000c101114 */
[----:B------:R-:W-:Y:S01]  /*53d0*/  ISETP.LT.OR P0, PT, R6, 0x9, !P0 ;  /* 0x000000090600780c */ /* 0x000fe20004701670 */
[----:B------:R-:W-:Y:S01]  /*53e0*/  FMUL R22, R22, R14 ;  /* 0x0000000e16167220 */ /* 0x000fe20000400000 */
[----:B------:R-:W-:Y:S01]  /*53f0*/  ISETP.GE.AND P1, PT, R26, 0x2a, PT ;  /* 0x0000002a1a00780c */ /* 0x000fe20003f26270 */
[----:B------:R-:W-:Y:S01]  /*5400*/  @!P5 STG.E.U8 desc[UR20][R16.64+0x21], R27 ;  /* 0x0000211b1000d986 */ /* 0x000fe2000c101114 */
[----:B------:R-:W-:-:S02]  /*5410*/  ISETP.LT.OR P6, PT, R6, 0x1, !P2 ;  /* 0x000000010600780c */ /* 0x000fc400057c1670 */
[C---:B------:R-:W-:Y:S02]  /*5420*/  ISETP.LT.OR P5, PT, R6.reuse, 0x1, !P1 ;  /* 0x000000010600780c */ /* 0x040fe40004fa1670 */
[----:B------:R-:W-:Y:S02]  /*5430*/  F2FP.SATFINITE.E5M2.F32.PACK_AB_MERGE_C R67, RZ, R67, RZ ;  /* 0x00000043ff43723e */ /* 0x000fe400048060ff */
[----:B0-----:R-:W-:Y:S02]  /*5440*/  F2FP.SATFINITE.E5M2.F32.PACK_AB_MERGE_C R5, RZ, R66, RZ ;  /* 0x00000042ff05723e */ /* 0x001fe400048060ff */
[----:B------:R-:W-:Y:S01]  /*5450*/  F2FP.SATFINITE.E5M2.F32.PACK_AB_MERGE_C R65, RZ, R65, RZ ;  /* 0x00000041ff41723e */ /* 0x000fe200048060ff */
[----:B------:R-:W-:Y:S01]  /*5460*/  @!P0 STG.E.U8 desc[UR20][R18.64+0x20], R67 ;  /* 0x0000204312008986 */ /* 0x000fe2000c101114 */
[----:B-1----:R-:W-:Y:S02]  /*5470*/  F2FP.SATFINITE.E5M2.F32.PACK_AB_MERGE_C R25, RZ, R64, RZ ;  /* 0x00000040ff19723e */ /* 0x002fe400048060ff */
[C---:B------:R-:W-:Y:S01]  /*5480*/  ISETP.LT.OR P1, PT, R6.reuse, 0x9, !P1 ;  /* 0x000000090600780c */ /* 0x040fe20004f21670 */
[----:B------:R0:W-:Y:S01]  /*5490*/  @!P3 STG.E.U8 desc[UR20][R18.64+0x21], R5 ;  /* 0x000021051200b986 */ /* 0x0001e2000c101114 */
[----:B------:R-:W-:-:S02]  /*54a0*/  ISETP.LT.OR P2, PT, R6, 0x9, !P2 ;  /* 0x000000090600780c */ /* 0x000fc40005741670 */
[C---:B------:R-:W-:Y:S01]  /*54b0*/  ISETP.GE.AND P3, PT, R26.reuse, 0x31, PT ;  /* 0x000000311a00780c */ /* 0x040fe20003f66270 */
[----:B------:R-:W-:Y:S01]  /*54c0*/  @!P6 STG.E.U8 desc[UR20][R16.64+0x28], R65 ;  /* 0x000028411000e986 */ /* 0x000fe2000c101114 */
[----:B------:R-:W-:Y:S02]  /*54d0*/  ISETP.GE.AND P0, PT, R26, 0x32, PT ;  /* 0x000000321a00780c */ /* 0x000fe40003f06270 */
[----:B------:R-:W-:Y:S01]  /*54e0*/  F2FP.SATFINITE.E5M2.F32.PACK_AB_MERGE_C R63, RZ, R63, RZ ;  /* 0x0000003fff3f723e */ /* 0x000fe200048060ff */
[----:B------:R1:W-:Y:S01]  /*54f0*/  @!P5 STG.E.U8 desc[UR20][R16.64+0x29], R25 ;  /* 0x000029191000d986 */ /* 0x0003e2000c101114 */
[C---:B------:R-:W-:Y:S02]  /*5500*/  ISETP.LT.OR P5, PT, R6.reuse, 0x1, !P3 ;  /* 0x000000010600780c */ /* 0x040fe40005fa1670 */
[----:B------:R-:W-:Y:S02]  /*5510*/  ISETP.LT.OR P6, PT, R6, 0x1, !P0 ;  /* 0x000000010600780c */ /* 0x000fe400047c1670 */
[----:B0-----:R-:W-:Y:S01]  /*5520*/  F2FP.SATFINITE.E5M2.F32.PACK_AB_MERGE_C R5, RZ, R62, RZ ;  /* 0x0000003eff05723e */ /* 0x001fe200048060ff */
[----:B------:R-:W-:Y:S01]  /*5530*/  @!P2 STG.E.U8 desc[UR20][R18.64+0x28], R63 ;  /* 0x0000283f1200a986 */ /* 0x000fe2000c101114 */
[----:B------:R-:W-:-:S02]  /*5540*/  F2FP.SATFINITE.E5M2.F32.PACK_AB_MERGE_C R61, RZ, R61, RZ ;  /* 0x0000003dff3d723e */ /* 0x000fc400048060ff */
[----:B------:R-:W-:Y:S01]  /*5550*/  ISETP.GE.AND P2, PT, R26, 0x3a, PT ;  /* 0x0000003a1a00780c */ /* 0x000fe20003f46270 */
[----:B------:R0:W-:Y:S01]  /*5560*/  @!P1 STG.E.U8 desc[UR20][R18.64+0x29], R5 ;  /* 0x0000290512009986 */ /* 0x0001e2000c101114 */
[----:B------:R-:W-:Y:S02]  /*5570*/  ISETP.LT.OR P1, PT, R6, 0x9, !P3 ;  /* 0x000000090600780c */ /* 0x000fe40005f21670 */
[----:B-1----:R-:W-:Y:S01]  /*5580*/  F2FP.SATFINITE.E5M2.F32.PACK_AB_MERGE_C R25, RZ, R60, RZ ;  /* 0x0000003cff19723e */ /* 0x002fe200048060ff */
[----:B------:R-:W-:Y:S01]  /*5590*/  @!P5 STG.E.U8 desc[UR20][R16.64+0x30], R61 ;  /* 0x0000303d1000d986 */ /* 0x000fe2000c101114 */
[----:B------:R-:W-:Y:S02]  /*55a0*/  ISETP.GE.AND P3, PT, R26, 0x39, PT ;  /* 0x000000391a00780c */ /* 0x000fe40003f66270 */
[C---:B------:R-:W-:Y:S01]  /*55b0*/  ISETP.LT.OR P0, PT, R6.reuse, 0x9, !P0 ;  /* 0x000000090600780c */ /* 0x040fe20004701670 */
[----:B------:R1:W-:Y:S01]  /*55c0*/  @!P6 STG.E.U8 desc[UR20][R16.64+0x31], R25 ;  /* 0x000031191000e986 */ /* 0x0003e2000c101114 */
[----:B------:R-:W-:-:S02]  /*55d0*/  ISETP.LT.OR P5, PT, R6, 0x1, !P3 ;  /* 0x000000010600780c */ /* 0x000fc40005fa1670 */
[C---:B------:R-:W-:Y:S02]  /*55e0*/  ISETP.LT.OR P6, PT, R6.reuse, 0x1, !P2 ;  /* 0x000000010600780c */ /* 0x040fe400057c1670 */
[C---:B------:R-:W-:Y:S02]  /*55f0*/  ISETP.LT.OR P3, PT, R6.reuse, 0x9, !P3 ;  /* 0x000000090600780c */ /* 0x040fe40005f61670 */
[----:B------:R-:W-:Y:S02]  /*5600*/  ISETP.LT.OR P2, PT, R6, 0x9, !P2 ;  /* 0x000000090600780c */ /* 0x000fe40005741670 */
[----:B------:R-:W-:Y:S02]  /*5610*/  F2FP.SATFINITE.E5M2.F32.PACK_AB_MERGE_C R59, RZ, R59, RZ ;  /* 0x0000003bff3b723e */ /* 0x000fe400048060ff */
[----:B0-----:R-:W-:Y:S02]  /*5620*/  F2FP.SATFINITE.E5M2.F32.PACK_AB_MERGE_C R5, RZ, R58, RZ ;  /* 0x0000003aff05723e */ /* 0x001fe400048060ff */
[----:B------:R-:W-:Y:S01]  /*5630*/  F2FP.SATFINITE.E5M2.F32.PACK_AB_MERGE_C R57, RZ, R57, RZ ;  /* 0x00000039ff39723e */ /* 0x000fe200048060ff */
[----:B------:R0:W-:Y:S01]  /*5640*/  @!P1 STG.E.U8 desc[UR20][R18.64+0x30], R59 ;  /* 0x0000303b12009986 */ /* 0x0001e2000c101114 */
[----:B-1----:R-:W-:-:S02]  /*5650*/  F2FP.SATFINITE.E5M2.F32.PACK_AB_MERGE_C R25, RZ, R56, RZ ;  /* 0x00000038ff19723e */ /* 0x002fc400048060ff */
[----:B------:R-:W-:Y:S01]  /*5660*/  F2FP.SATFINITE.E5M2.F32.PACK_AB_MERGE_C R23, RZ, R23, RZ ;  /* 0x00000017ff17723e */ /* 0x000fe200048060ff */
[----:B------:R0:W-:Y:S01]  /*5670*/  @!P0 STG.E.U8 desc[UR20][R18.64+0x31], R5 ;  /* 0x0000310512008986 */ /* 0x0001e2000c101114 */
[----:B------:R-:W-:-:S03]  /*5680*/  F2FP.SATFINITE.E5M2.F32.PACK_AB_MERGE_C R27, RZ, R22, RZ ;  /* 0x00000016ff1b723e */ /* 0x000fc600048060ff */
[----:B------:R0:W-:Y:S04]  /*5690*/  @!P5 STG.E.U8 desc[UR20][R16.64+0x38], R57 ;  /* 0x000038391000d986 */ /* 0x0001e8000c101114 */
[----:B------:R0:W-:Y:S04]  /*56a0*/  @!P6 STG.E.U8 desc[UR20][R16.64+0x39], R25 ;  /* 0x000039191000e986 */ /* 0x0001e8000c101114 */
[----:B------:R0:W-:Y:S04]  /*56b0*/  @!P3 STG.E.U8 desc[UR20][R18.64+0x38], R23 ;  /* 0x000038171200b986 */ /* 0x0001e8000c101114 */
[----:B------:R0:W-:Y:S02]  /*56c0*/  @!P2 STG.E.U8 desc[UR20][R18.64+0x39], R27 ;  /* 0x0000391b1200a986 */ /* 0x0001e4000c101114 */
.L_x_106:
[----:B------:R-:W-:Y:S05]  /*56d0*/  BSYNC B0 ;  /* 0x0000000000007941 */ /* 0x000fea0003800000 */
.L_x_40:
[C---:B------:R-:W-:Y:S01]  /*56e0*/  LEA R2, P0, R8.reuse, R2, 0x1 ;  /* 0x0000000208027211 */ /* 0x040fe200078008ff */
[----:B------:R-:W-:Y:S01]  /*56f0*/  ULDC.64 UR6, c[0x0][0x650] ;  /* 0x0001940000067ab9 */ /* 0x000fe20000000a00 */
[----:B-----5:R-:W-:Y:S01]  /*5700*/  IMAD.U32 R4, RZ, RZ, UR16 ;  /* 0x00000010ff047e24 */ /* 0x020fe2000f8e00ff */
[----:B0-----:R-:W-:Y:S01]  /*5710*/  PRMT R16, RZ, 0x7610, R16 ;  /* 0x00007610ff107816 */ /* 0x001fe20000000010 */
[----:B------:R-:W-:Y:S01]  /*5720*/  IMAD.MOV.U32 R6, RZ, RZ, -0x1 ;  /* 0xffffffffff067424 */ /* 0x000fe200078e00ff */
[----:B------:R-:W-:Y:S01]  /*5730*/  LEA.HI.X R3, R8, R3, R0, 0x1, P0 ;  /* 0x0000000308037211 */ /* 0x000fe200000f0c00 */
[----:B------:R0:W-:Y:S01]  /*5740*/  SYNCS.ARRIVE.TRANS64.A1T0 RZ, [R4+UR23], RZ ;  /* 0x000000ff04ff79a7 */ /* 0x0001e20008100017 */
[----:B------:R-:W-:Y:S01]  /*5750*/  ISETP.GE.U32.AND P0, PT, R2, UR6, PT ;  /* 0x0000000602007c0c */ /* 0x000fe2000bf06070 */
[----:B------:R-:W-:-:S03]  /*5760*/  IMAD.MOV.U32 R5, RZ, RZ, -0x1 ;  /* 0xffffffffff057424 */ /* 0x000fc600078e00ff */
[----:B------:R-:W-:Y:S01]  /*5770*/  ISETP.GE.U32.AND.EX P0, PT, R3, UR7, PT, P0 ;  /* 0x0000000703007c0c */ /* 0x000fe2000bf06100 */
[----:B0-----:R-:W-:-:S12]  /*5780*/  IMAD.MOV.U32 R4, RZ, RZ, -0x1 ;  /* 0xffffffffff047424 */ /* 0x001fd800078e00ff */
[----:B------:R-:W-:Y:S05]  /*5790*/  @P0 BRA `(.L_x_107) ;  /* 0x0000000400600947 */ /* 0x000fea0003800000 */
[----:B------:R-:W0:Y:S01]  /*57a0*/  S2R R28, SR_CTAID.X ;  /* 0x00000000001c7919 */ /* 0x000e220000002500 */
[----:B------:R-:W5:Y:S01]  /*57b0*/  LDC.64 R22, c[0x0][0x628] ;  /* 0x00018a00ff167b82 */ /* 0x000f620000000a00 */
[----:B------:R-:W-:Y:S01]  /*57c0*/  ULDC UR6, c[0x0][0x150] ;  /* 0x0000540000067ab9 */ /* 0x000fe20000000800 */
[----:B-1----:R-:W-:Y:S01]  /*57d0*/  IMAD.MOV.U32 R18, RZ, RZ, R2 ;  /* 0x000000ffff127224 */ /* 0x002fe200078e0002 */
[----:B------:R-:W1:Y:S01]  /*57e0*/  S2R R30, SR_CTAID.Y ;  /* 0x00000000001e7919 */ /* 0x000e620000002600 */
[----:B------:R-:W-:-:S04]  /*57f0*/  IMAD.MOV.U32 R19, RZ, RZ, R3 ;  /* 0x000000ffff137224 */ /* 0x000fc800078e0003 */
[----:B------:R-:W1:Y:S08]  /*5800*/  LDC R31, c[0x0][0x144] ;  /* 0x00005100ff1f7b82 */ /* 0x000e700000000800 */
[----:B------:R-:W1:Y:S08]  /*5810*/  LDC R6, c[0x0][0x630] ;  /* 0x00018c00ff067b82 */ /* 0x000e700000000800 */
[----:B------:R-:W1:Y:S01]  /*5820*/  LDC.64 R26, c[0x0][0x620] ;  /* 0x00018800ff1a7b82 */ /* 0x000e620000000a00 */
[----:B-----5:R-:W-:-:S04]  /*5830*/  ISETP.NE.U32.AND P0, PT, R22, RZ, PT ;  /* 0x000000ff1600720c */ /* 0x020fc80003f05070 */
[----:B------:R-:W-:Y:S02]  /*5840*/  ISETP.NE.AND.EX P0, PT, R23, RZ, PT, P0 ;  /* 0x000000ff1700720c */ /* 0x000fe40003f05300 */
[----:B0-----:R-:W-:-:S05]  /*5850*/  I2FP.F32.U32 R4, R28 ;  /* 0x0000001c00047245 */ /* 0x001fca0000201000 */
[----:B------:R-:W-:-:S04]  /*5860*/  FMUL R4, R4, UR6 ;  /* 0x0000000604047c20 */ /* 0x000fc80008400000 */
[----:B------:R0:W0:Y:S02]  /*5870*/  F2I.U32.TRUNC.NTZ R29, R4 ;  /* 0x00000004001d7305 */ /* 0x000024000020f000 */
[----:B------:R-:W-:Y:S05]  /*5880*/  @!P0 BRA `(.L_x_108) ;  /* 0x0000000000288947 */ /* 0x000fea0003800000 */
[----:B------:R-:W5:Y:S02]  /*5890*/  LDC R5, c[0x0][0x634] ;  /* 0x00018d00ff057b82 */ /* 0x000f640000000800 */
[----:B-----5:R-:W-:-:S05]  /*58a0*/  IADD3 R19, P0, R2, R5, RZ ;  /* 0x0000000502137210 */ /* 0x020fca0007f1e0ff */
[----:B--234-:R-:W-:-:S04]  /*58b0*/  IMAD.X R25, RZ, RZ, R3, P0 ;  /* 0x000000ffff197224 */ /* 0x01cfc800000e0603 */
[----:B0-----:R-:W-:-:S04]  /*58c0*/  IMAD.WIDE.U32 R4, R25, R22, RZ ;  /* 0x0000001619047225 */ /* 0x001fc800078e00ff */
[----:B------:R-:W-:-:S04]  /*58d0*/  IMAD.WIDE.U32 R16, P0, R19, R23, R4 ;  /* 0x0000001713107225 */ /* 0x000fc80007800004 */
[----:B------:R-:W-:-:S04]  /*58e0*/  IMAD.WIDE.U32 R4, R19, R22, RZ ;  /* 0x0000001613047225 */ /* 0x000fc800078e00ff */
[----:B------:R-:W-:Y:S01]  /*58f0*/  IMAD.X R19, RZ, RZ, RZ, P0 ;  /* 0x000000ffff137224 */ /* 0x000fe200000e06ff */
[----:B------:R-:W-:Y:S01]  /*5900*/  IADD3 RZ, P0, R5, R16, RZ ;  /* 0x0000001005ff7210 */ /* 0x000fe20007f1e0ff */
[----:B------:R-:W-:-:S04]  /*5910*/  IMAD.MOV.U32 R18, RZ, RZ, R17 ;  /* 0x000000ffff127224 */ /* 0x000fc800078e0011 */
[----:B------:R-:W-:-:S08]  /*5920*/  IMAD.WIDE.U32.X R18, R25, R23, R18, P0 ;  /* 0x0000001719127225 */ /* 0x000fd000000e0412 */
.L_x_108:
[-CC-:B-1234-:R-:W-:Y:S01]  /*5930*/  SHF.R.U64 R24, R18, R6.reuse, R19.reuse ;  /* 0x0000000612187219 */ /* 0x19efe20000001213 */
[----:B------:R-:W1:Y:S01]  /*5940*/  LDC.64 R34, c[0x0][0x640] ;  /* 0x00019000ff227b82 */ /* 0x000e620000000a00 */
[----:B0-----:R-:W-:Y:S01]  /*5950*/  SHF.R.U32.HI R4, RZ, R6, R19 ;  /* 0x00000006ff047219 */ /* 0x001fe20000011613 */
[----:B------:R-:W-:Y:S01]  /*5960*/  IMAD.MOV R29, RZ, RZ, -R29 ;  /* 0x000000ffff1d7224 */ /* 0x000fe200078e0a1d */
[----:B------:R-:W-:Y:S01]  /*5970*/  IADD3 R17, P0, RZ, -R24, RZ ;  /* 0x80000018ff117210 */ /* 0x000fe20007f1e0ff */
[----:B------:R-:W-:Y:S01]  /*5980*/  ULDC UR6, c[0x0][0x154] ;  /* 0x0000550000067ab9 */ /* 0x000fe20000000800 */
[----:B------:R-:W-:Y:S02]  /*5990*/  IMAD.MOV.U32 R19, RZ, RZ, 0x1 ;  /* 0x00000001ff137424 */ /* 0x000fe400078e00ff */
[----:B------:R-:W-:Y:S01]  /*59a0*/  IMAD R29, R31, R29, R28 ;  /* 0x0000001d1f1d7224 */ /* 0x000fe200078e021c */
[----:B------:R-:W0:Y:S01]  /*59b0*/  LDC R16, c[0x0][0x618] ;  /* 0x00018600ff107b82 */ /* 0x000e220000000800 */
[----:B------:R-:W-:-:S04]  /*59c0*/  IMAD.X R5, RZ, RZ, ~R4, P0 ;  /* 0x000000ffff057224 */ /* 0x000fc800000e0e04 */
[-C--:B------:R-:W-:Y:S02]  /*59d0*/  IMAD R6, R5, R26.reuse, RZ ;  /* 0x0000001a05067224 */ /* 0x080fe400078e02ff */
[C---:B------:R-:W-:Y:S01]  /*59e0*/  IMAD.WIDE.U32 R4, R17.reuse, R26, R2 ;  /* 0x0000001a11047225 */ /* 0x040fe200078e0002 */
[----:B------:R-:W2:Y:S03]  /*59f0*/  LDC R18, c[0x0][0x608] ;  /* 0x00018200ff127b82 */ /* 0x000ea60000000800 */
[----:B------:R-:W-:Y:S01]  /*5a00*/  IMAD R17, R17, R27, R6 ;  /* 0x0000001b11117224 */ /* 0x000fe200078e0206 */
[----:B------:R-:W-:-:S03]  /*5a10*/  I2FP.F32.U32 R6, R30 ;  /* 0x0000001e00067245 */ /* 0x000fc60000201000 */
[----:B------:R-:W-:Y:S01]  /*5a20*/  IMAD.IADD R5, R5, 0x1, R17 ;  /* 0x0000000105057824 */ /* 0x000fe200078e0211 */
[----:B------:R-:W3:Y:S01]  /*5a30*/  LDC R32, c[0x0][0x658] ;  /* 0x00019600ff207b82 */ /* 0x000ee20000000800 */
[----:B-1----:R-:W-:Y:S01]  /*5a40*/  ISETP.NE.U32.AND P0, PT, R34, RZ, PT ;  /* 0x000000ff2200720c */ /* 0x002fe20003f05070 */
[----:B------:R-:W-:-:S03]  /*5a50*/  IMAD.MOV.U32 R17, RZ, RZ, -0x1 ;  /* 0xffffffffff117424 */ /* 0x000fc600078e00ff */
[----:B------:R-:W-:-:S03]  /*5a60*/  ISETP.NE.AND.EX P0, PT, R35, RZ, PT, P0 ;  /* 0x000000ff2300720c */ /* 0x000fc60003f05300 */
[----:B------:R-:W1:Y:S01]  /*5a70*/  LDC R27, c[0x0][0x148] ;  /* 0x00005200ff1b7b82 */ /* 0x000e620000000800 */
[-CC-:B0-----:R-:W-:Y:S02]  /*5a80*/  SHF.R.U64 R22, R4, R16.reuse, R5.reuse ;  /* 0x0000001004167219 */ /* 0x181fe40000001205 */
[----:B------:R-:W-:Y:S01]  /*5a90*/  SHF.R.U32.HI R5, RZ, R16, R5 ;  /* 0x00000010ff057219 */ /* 0x000fe20000011605 */
[----:B------:R-:W-:-:S04]  /*5aa0*/  FMUL R16, R6, UR6 ;  /* 0x0000000606107c20 */ /* 0x000fc80008400000 */
[----:B------:R-:W0:Y:S01]  /*5ab0*/  LDC R28, c[0x0][0x600] ;  /* 0x00018000ff1c7b82 */ /* 0x000e220000000800 */
[----:B------:R4:W0:Y:S01]  /*5ac0*/  F2I.U32.TRUNC.NTZ R25, R16 ;  /* 0x0000001000197305 */ /* 0x000822000020f000 */
[-CC-:B--2---:R-:W-:Y:S02]  /*5ad0*/  SHF.R.U64 R6, R22, R18.reuse, R5.reuse ;  /* 0x0000001216067219 */ /* 0x184fe40000001205 */
[----:B------:R-:W-:-:S04]  /*5ae0*/  SHF.R.U32.HI R5, RZ, R18, R5 ;  /* 0x00000012ff057219 */ /* 0x000fc80000011605 */
[----:B------:R-:W2:Y:S01]  /*5af0*/  LDC R33, c[0x0][0x648] ;  /* 0x00019200ff217b82 */ /* 0x000ea20000000800 */
[-CC-:B---3--:R-:W-:Y:S02]  /*5b00*/  SHF.R.U64 R26, R6, R32.reuse, R5.reuse ;  /* 0x00000020061a7219 */ /* 0x188fe40000001205 */
[-C--:B------:R-:W-:Y:S02]  /*5b10*/  SHF.L.U32 R17, R17, R32.reuse, RZ ;  /* 0x0000002011117219 */ /* 0x080fe400000006ff */
[-C--:B------:R-:W-:Y:S01]  /*5b20*/  SHF.R.U32.HI R5, RZ, R32.reuse, R5 ;  /* 0x00000020ff057219 */ /* 0x080fe20000011605 */
[----:B------:R-:W-:Y:S01]  /*5b30*/  IMAD.MOV.U32 R4, RZ, RZ, R26 ;  /* 0x000000ffff047224 */ /* 0x000fe200078e001a */
[----:B------:R-:W-:Y:S01]  /*5b40*/  SHF.L.U32 R32, R19, R32, RZ ;  /* 0x0000002013207219 */ /* 0x000fe200000006ff */
[----:B------:R-:W3:Y:S01]  /*5b50*/  LDC R36, c[0x0][0x638] ;  /* 0x00018e00ff247b82 */ /* 0x000ee20000000800 */
[----:B------:R-:W-:-:S07]  /*5b60*/  LOP3.LUT R31, RZ, R17, RZ, 0x33, !PT ;  /* 0x00000011ff1f7212 */ /* 0x000fce00078e33ff */
[----:B------:R-:W0:Y:S01]  /*5b70*/  LDC R37, c[0x0][0x610] ;  /* 0x00018400ff257b82 */ /* 0x000e220000000800 */
[----:B----4-:R-:W-:Y:S05]  /*5b80*/  @!P0 BRA `(.L_x_109) ;  /* 0x0000000000288947 */ /* 0x010fea0003800000 */
[----:B------:R-:W4:Y:S02]  /*5b90*/  LDC R19, c[0x0][0x64c] ;  /* 0x00019300ff137b82 */ /* 0x000f240000000800 */
[----:B----4-:R-:W-:-:S05]  /*5ba0*/  IADD3 R19, P0, R26, R19, RZ ;  /* 0x000000131a137210 */ /* 0x010fca0007f1e0ff */
        /* <DEDUP_REMOVED lines=8> */
.L_x_109:
[----:B--2---:R-:W-:Y:S01]  /*5c30*/  SHF.R.U64 R4, R4, R33, R5 ;  /* 0x0000002104047219 */ /* 0x004fe20000001205 */
[----:B0-----:R-:W-:Y:S01]  /*5c40*/  VIADD R19, R28, 0xffffffff ;  /* 0xffffffff1c137836 */ /* 0x001fe20000000000 */
[----:B------:R-:W-:Y:S01]  /*5c50*/  LOP3.LUT R17, R6, R31, RZ, 0xc0, !PT ;  /* 0x0000001f06117212 */ /* 0x000fe200078ec0ff */
[----:B------:R-:W-:Y:S02]  /*5c60*/  IMAD.MOV R25, RZ, RZ, -R25 ;  /* 0x000000ffff197224 */ /* 0x000fe400078e0a19 */
[----:B------:R-:W-:Y:S02]  /*5c70*/  IMAD.MOV R5, RZ, RZ, -R4 ;  /* 0x000000ffff057224 */ /* 0x000fe400078e0a04 */
[----:B------:R-:W-:Y:S01]  /*5c80*/  IMAD R6, R32, R4, R17 ;  /* 0x0000000420067224 */ /* 0x000fe200078e0211 */
[----:B------:R-:W-:Y:S01]  /*5c90*/  LOP3.LUT R17, R22, R19, RZ, 0xc0, !PT ;  /* 0x0000001316117212 */ /* 0x000fe200078ec0ff */
[----:B-1----:R-:W-:Y:S02]  /*5ca0*/  @P4 IMAD R29, R27, R25, R30 ;  /* 0x000000191b1d4224 */ /* 0x002fe400078e021e */
[----:B---3--:R-:W-:-:S02]  /*5cb0*/  IMAD R4, R5, R36, R26 ;  /* 0x0000002405047224 */ /* 0x008fc400078e021a */
[----:B------:R-:W-:Y:S02]  /*5cc0*/  IMAD R6, R6, R37, R29 ;  /* 0x0000002506067224 */ /* 0x000fe400078e021d */
[----:B------:R-:W-:Y:S02]  /*5cd0*/  IMAD R5, R4, R28, R17 ;  /* 0x0000001c04057224 */ /* 0x000fe400078e0211 */
[----:B------:R-:W-:-:S03]  /*5ce0*/  IMAD.MOV.U32 R16, RZ, RZ, 0x1 ;  /* 0x00000001ff107424 */ /* 0x000fc600078e00ff */
[----:B------:R-:W-:Y:S02]  /*5cf0*/  SEL R4, R5, R6, !P4 ;  /* 0x0000000605047207 */ /* 0x000fe40006000000 */
[----:B------:R-:W-:Y:S01]  /*5d00*/  SEL R6, R6, R5, !P4 ;  /* 0x0000000506067207 */ /* 0x000fe20006000000 */
[----:B------:R-:W-:-:S07]  /*5d10*/  IMAD.MOV.U32 R5, RZ, RZ, R24 ;  /* 0x000000ffff057224 */ /* 0x000fce00078e0018 */
.L_x_107:
[----:B------:R-:W-:Y:S02]  /*5d20*/  LOP3.LUT P0, RZ, R16, 0xff, RZ, 0xc0, !PT ;  /* 0x000000ff10ff7812 */ /* 0x000fe4000780c0ff */
[----:B------:R-:W-:-:S11]  /*5d30*/  LOP3.LUT R87, R87, 0x1, RZ, 0x3c, !PT ;  /* 0x0000000157577812 */ /* 0x000fd600078e3cff */
[----:B------:R-:W-:Y:S05]  /*5d40*/  @P0 BRA `(.L_x_110) ;  /* 0xffffffc000000947 */ /* 0x000fea000383ffff */
[----:B------:R-:W-:Y:S05]  /*5d50*/  EXIT ;  /* 0x000000000000794d */ /* 0x000fea0003800000 */
.L_x_18:
[----:B------:R-:W-:-:S08]  /*5d60*/  ISETP.NE.AND P0, PT, R18, RZ, PT ;  /* 0x000000ff1200720c */ /* 0x000fd00003f05270 */
[----:B--23-5:R-:W0:-:S00]  /*5d70*/  USETMAXREG.DEALLOC.CTAPOOL 0x28 ;  /* 0x00000028000079c8 */ /* 0x02ce0000080e0500 */
[----:B------:R-:W-:Y:S05]  /*5d80*/  @P0 EXIT ;  /* 0x000000000000094d */ /* 0x000fea0003800000 */
[----:B0-----:R-:W-:Y:S01]  /*5d90*/  LOP3.LUT P0, RZ, R20, 0xff, RZ, 0xc0, !PT ;  /* 0x000000ff14ff7812 */ /* 0x001fe2000780c0ff */
[----:B------:R-:W-:Y:S02]  /*5da0*/  IMAD.MOV.U32 R13, RZ, RZ, 0x1 ;  /* 0x00000001ff0d7424 */ /* 0x000fe400078e00ff */
[----:B------:R-:W-:-:S10]  /*5db0*/  IMAD.MOV.U32 R12, RZ, RZ, RZ ;  /* 0x000000ffff0c7224 */ /* 0x000fd400078e00ff */
[----:B------:R-:W-:Y:S05]  /*5dc0*/  @!P0 BRA `(.L_x_111) ;  /* 0x0000000c001c8947 */ /* 0x000fea0003800000 */
[----:B------:R-:W0:Y:S01]  /*5dd0*/  S2UR UR15, SR_CgaCtaId ;  /* 0x00000000000f79c3 */ /* 0x000e220000008800 */
[----:B------:R-:W-:Y:S01]  /*5de0*/  LOP3.LUT P0, RZ, R11, 0x1f, RZ, 0xc0, !PT ;  /* 0x0000001f0bff7812 */ /* 0x000fe2000780c0ff */
[----:B------:R-:W-:Y:S01]  /*5df0*/  ULDC UR6, c[0x0][0x658] ;  /* 0x0001960000067ab9 */ /* 0x000fe20000000800 */
[----:B------:R-:W-:Y:S01]  /*5e00*/  UMOV UR7, 0xffffffff ;  /* 0xffffffff00077882 */ /* 0x000fe20000000000 */
[----:B------:R-:W-:Y:S01]  /*5e10*/  BSSY B0, `(.L_x_111) ;  /* 0x00000c2000007945 */ /* 0x000fe20003800000 */
[----:B------:R-:W-:Y:S01]  /*5e20*/  USHF.L.U32 UR7, UR7, UR6, URZ ;  /* 0x0000000607077299 */ /* 0x000fe2000800063f */
[C---:B------:R-:W-:Y:S01]  /*5e30*/  ISETP.NE.AND P2, PT, R10.reuse, RZ, PT ;  /* 0x000000ff0a00720c */ /* 0x040fe20003f45270 */
[----:B------:R-:W-:Y:S01]  /*5e40*/  IMAD.MOV.U32 R15, RZ, RZ, 0x1 ;  /* 0x00000001ff0f7424 */ /* 0x000fe200078e00ff */
[----:B------:R-:W-:Y:S01]  /*5e50*/  ISETP.NE.OR P0, PT, R10, RZ, !P0 ;  /* 0x000000ff0a00720c */ /* 0x000fe20004705670 */
[----:B------:R-:W-:Y:S01]  /*5e60*/  IMAD.MOV.U32 R13, RZ, RZ, 0x1 ;  /* 0x00000001ff0d7424 */ /* 0x000fe200078e00ff */
[----:B------:R-:W-:Y:S01]  /*5e70*/  LOP3.LUT R14, R7, 0x2, RZ, 0xfc, !PT ;  /* 0x00000002070e7812 */ /* 0x000fe200078efcff */
[----:B------:R-:W-:Y:S01]  /*5e80*/  IMAD.MOV.U32 R12, RZ, RZ, RZ ;  /* 0x000000ffff0c7224 */ /* 0x000fe200078e00ff */
[----:B------:R-:W-:Y:S01]  /*5e90*/  ULDC UR5, c[0x0][0x600] ;  /* 0x0001800000057ab9 */ /* 0x000fe20000000800 */
[----:B------:R-:W-:Y:S01]  /*5ea0*/  UMOV UR8, 0x1 ;  /* 0x0000000100087882 */ /* 0x000fe20000000000 */
[----:B------:R-:W-:-:S02]  /*5eb0*/  UIADD3 UR24, UR13, 0x1, URZ ;  /* 0x000000010d187890 */ /* 0x000fc4000fffe03f */
[----:B------:R-:W-:Y:S02]  /*5ec0*/  UIADD3 UR18, UR5, -0x1, URZ ;  /* 0xffffffff05127890 */ /* 0x000fe4000fffe03f */
[----:B------:R-:W-:Y:S02]  /*5ed0*/  USHF.L.U32 UR20, UR8, UR6, URZ ;  /* 0x0000000608147299 */ /* 0x000fe4000800063f */
[----:B------:R-:W-:Y:S01]  /*5ee0*/  ULOP3.LUT UR19, URZ, UR7, URZ, 0x33, !UPT ;  /* 0x000000073f137292 */ /* 0x000fe2000f8e333f */
[----:B------:R-:W-:Y:S01]  /*5ef0*/  ULDC.64 UR22, c[0x0][0x198] ;  /* 0x0000660000167ab9 */ /* 0x000fe20000000a00 */
[----:B0-----:R-:W-:Y:S02]  /*5f00*/  USHF.L.U32 UR4, UR15, 0x3, URZ ;  /* 0x000000030f047899 */ /* 0x001fe4000800063f */
[----:B------:R-:W-:Y:S02]  /*5f10*/  USHF.L.U32 UR15, UR15, 0x8, URZ ;  /* 0x000000080f0f7899 */ /* 0x000fe4000800063f */
[----:B------:R-:W-:-:S12]  /*5f20*/  ULOP3.LUT UR14, UR4, 0x38, URZ, 0xc0, !UPT ;  /* 0x00000038040e7892 */ /* 0x000fd8000f8ec03f */
.L_x_123:
[----:B------:R-:W-:-:S03]  /*5f30*/  UMOV UR4, 0xffffffff ;  /* 0xffffffff00047882 */ /* 0x000fc60000000000 */
[----:B------:R-:W-:Y:S05]  /*5f40*/  BRA.DIV UR4, `(.L_x_112) ;  /* 0x0000002e042c7947 */ /* 0x000fea000b800000 */
[----:B------:R-:W-:-:S13]  /*5f50*/  ELECT P1, URZ, PT ;  /* 0x00000000003f782f */ /* 0x000fda0003820000 */
.L_x_188:
[----:B------:R-:W0:Y:S01]  /*5f60*/  LDC R10, c[0x0][0x28c] ;  /* 0x0000a300ff0a7b82 */ /* 0x000e220000000800 */
[----:B------:R-:W-:Y:S01]  /*5f70*/  BSSY B1, `(.L_x_113) ;  /* 0x0000038000017945 */ /* 0x000fe20003800000 */
[----:B0-----:R-:W-:-:S13]  /*5f80*/  ISETP.LT.OR P1, PT, R10, 0x1, !P1 ;  /* 0x000000010a00780c */ /* 0x001fda0004f21670 */
[----:B------:R-:W-:Y:S05]  /*5f90*/  @P1 BRA `(.L_x_114) ;  /* 0x0000000000d41947 */ /* 0x000fea0003800000 */
[----:B------:R-:W-:Y:S01]  /*5fa0*/  IMAD.SHL.U32 R16, R6, 0x40, RZ ;  /* 0x0000004006107824 */ /* 0x000fe200078e00ff */
[----:B------:R-:W-:Y:S01]  /*5fb0*/  LEA R17, R4, UR14, 0x6 ;  /* 0x0000000e04117c11 */ /* 0x000fe2000f8e30ff */
[----:B------:R-:W-:Y:S02]  /*5fc0*/  IMAD.MOV.U32 R18, RZ, RZ, RZ ;  /* 0x000000ffff127224 */ /* 0x000fe400078e00ff */
[----:B------:R-:W-:Y:S02]  /*5fd0*/  IMAD.U32 R20, RZ, RZ, UR24 ;  /* 0x00000018ff147e24 */ /* 0x000fe4000f8e00ff */
[----:B------:R-:W-:Y:S02]  /*5fe0*/  IMAD.MOV.U32 R4, RZ, RZ, R13 ;  /* 0x000000ffff047224 */ /* 0x000fe400078e000d */
[----:B------:R-:W-:-:S07]  /*5ff0*/  IMAD.MOV.U32 R6, RZ, RZ, R12 ;  /* 0x000000ffff067224 */ /* 0x000fce00078e000c */
.L_x_118:
[----:B------:R-:W0:Y:S01]  /*6000*/  S2R R11, SR_CgaCtaId ;  /* 0x00000000000b7919 */ /* 0x000e220000008800 */
[----:B------:R-:W-:-:S04]  /*6010*/  MOV R10, 0x400 ;  /* 0x00000400000a7802 */ /* 0x000fc80000000f00 */
[----:B0-----:R-:W-:Y:S02]  /*6020*/  LEA R21, R11, R10, 0x18 ;  /* 0x0000000a0b157211 */ /* 0x001fe400078ec0ff */
[----:B------:R-:W-:Y:S01]  /*6030*/  SHF.L.U32 R10, R4, 0x1f, RZ ;  /* 0x0000001f040a7819 */ /* 0x000fe200000006ff */
[----:B------:R-:W0:Y:S02]  /*6040*/  @!P2 LDC R11, c[0x0][0x500] ;  /* 0x00014000ff0bab82 */ /* 0x000e240000000800 */
[----:B------:R-:W-:-:S04]  /*6050*/  IMAD R19, R6, 0x8, R21 ;  /* 0x0000000806137824 */ /* 0x000fc800078e0215 */
[----:B------:R-:W1:Y:S02]  /*6060*/  SYNCS.PHASECHK.TRANS64.TRYWAIT P1, [R19+URZ+0x1c0], R10 ;  /* 0x0001c00a130075a7 */ /* 0x000e64000802017f */
[----:B-1----:R-:W-:Y:S05]  /*6070*/  @!P1 BRA `(.L_x_115) ;  /* 0x0000002c00009947 */ /* 0x002fea0003800000 */
.L_x_189:
[----:B-1----:R-:W-:Y:S01]  /*6080*/  PRMT R10, R14, 0x9910, RZ ;  /* 0x000099100e0a7816 */ /* 0x002fe200000000ff */
[----:B0-----:R0:W-:Y:S03]  /*6090*/  @!P2 SYNCS.ARRIVE.TRANS64 RZ, [R19+URZ], R11 ;  /* 0x0000000b13ffa9a7 */ /* 0x0011e6000800003f */
[----:B------:R-:W-:-:S13]  /*60a0*/  ISETP.NE.AND P1, PT, R10, 0x2, PT ;  /* 0x000000020a00780c */ /* 0x000fda0003f25270 */
[----:B0-----:R-:W-:Y:S05]  /*60b0*/  @P1 BRA `(.L_x_116) ;  /* 0x0000000000041947 */ /* 0x001fea0003800000 */
[----:B------:R-:W-:Y:S01]  /*60c0*/  BPT.TRAP 0x1 ;  /* 0x000000040000795c */ /* 0x000fe20000300000 */
.L_x_116:
[----:B------:R-:W-:Y:S05]  /*60d0*/  @P0 BRA `(.L_x_117) ;  /* 0x0000000000040947 */ /* 0x000fea0003800000 */
[----:B------:R-:W-:Y:S01]  /*60e0*/  BPT.TRAP 0x1 ;  /* 0x000000040000795c */ /* 0x000fe20000300000 */
.L_x_117:
[----:B------:R-:W-:Y:S01]  /*60f0*/  R2UR UR5, R6 ;  /* 0x00000000060572ca */ /* 0x000fe200000e0000 */
[----:B------:R-:W-:Y:S01]  /*6100*/  VIADD R20, R20, 0xffffffff ;  /* 0xffffffff14147836 */ /* 0x000fe20000000000 */
[----:B------:R-:W-:Y:S01]  /*6110*/  R2UR UR17, R21 ;  /* 0x00000000151172ca */ /* 0x000fe200000e0000 */
[----:B------:R-:W-:Y:S01]  /*6120*/  UIADD3 UR4, UP0, UR22, 0xf0, URZ ;  /* 0x000000f016047890 */ /* 0x000fe2000ff1e03f */
[----:B------:R-:W-:Y:S01]  /*6130*/  R2UR UR9, R19 ;  /* 0x00000000130972ca */ /* 0x000fe200000e0000 */
[----:B------:R-:W-:Y:S01]  /*6140*/  UIADD3 UR26, UP1, UR22, 0x1f0, URZ ;  /* 0x000001f0161a7890 */ /* 0x000fe2000ff3e03f */
[----:B------:R-:W-:Y:S01]  /*6150*/  R2UR UR11, R16 ;  /* 0x00000000100b72ca */ /* 0x000fe200000e0000 */
[----:B------:R-:W-:Y:S01]  /*6160*/  VIADD R6, R6, 0x1 ;  /* 0x0000000106067836 */ /* 0x000fe20000000000 */
[----:B------:R-:W-:Y:S01]  /*6170*/  R2UR UR10, R18 ;  /* 0x00000000120a72ca */ /* 0x000fe200000e0000 */
[----:B------:R-:W-:Y:S01]  /*6180*/  UIADD3.X UR27, URZ, UR23, URZ, UP1, !UPT ;  /* 0x000000173f1b7290 */ /* 0x000fe20008ffe43f */
[----:B------:R-:W-:Y:S01]  /*6190*/  R2UR UR12, R5 ;  /* 0x00000000050c72ca */ /* 0x000fe200000e0000 */
[----:B------:R-:W-:Y:S01]  /*61a0*/  UMOV UR6, 0x0 ;  /* 0x0000000000067882 */ /* 0x000fe20000000000 */
[----:B------:R-:W-:Y:S01]  /*61b0*/  R2UR UR21, R17 ;  /* 0x00000000111572ca */ /* 0x000fe200000e0000 */
[----:B------:R-:W-:Y:S01]  /*61c0*/  USHF.L.U32 UR5, UR5, 0xb, URZ ;  /* 0x0000000b05057899 */ /* 0x000fe2000800063f */
[----:B------:R-:W-:Y:S01]  /*61d0*/  ISETP.GT.AND P3, PT, R20, 0x1, PT ;  /* 0x000000011400780c */ /* 0x000fe20003f64270 */
[----:B------:R-:W-:Y:S01]  /*61e0*/  UMOV UR7, 0x10000000 ;  /* 0x1000000000077882 */ /* 0x000fe20000000000 */
[----:B------:R-:W-:Y:S01]  /*61f0*/  ISETP.NE.AND P1, PT, R6, 0x38, PT ;  /* 0x000000380600780c */ /* 0x000fe20003f25270 */
[----:B------:R-:W-:Y:S01]  /*6200*/  ULOP3.LUT UR8, UR5, 0x700, UR15, 0xf8, !UPT ;  /* 0x0000070005087892 */ /* 0x000fe2000f8ef80f */
[----:B------:R-:W-:Y:S01]  /*6210*/  VIADD R18, R18, 0x20 ;  /* 0x0000002012127836 */ /* 0x000fe20000000000 */
[----:B------:R-:W-:Y:S01]  /*6220*/  UIADD3 UR16, UR17, 0x480, UR5 ;  /* 0x0000048011107890 */ /* 0x000fe2000fffe005 */
[----:B------:R-:W-:Y:S01]  /*6230*/  SEL R11, RZ, 0x1, P1 ;  /* 0x00000001ff0b7807 */ /* 0x000fe20000800000 */
[----:B------:R-:W-:Y:S01]  /*6240*/  UIADD3.X UR5, URZ, UR23, URZ, UP0, !UPT ;  /* 0x000000173f057290 */ /* 0x000fe200087fe43f */
[----:B------:R-:W-:Y:S01]  /*6250*/  SEL R6, R6, RZ, P1 ;  /* 0x000000ff06067207 */ /* 0x000fe20000800000 */
[----:B------:R-:W-:Y:S01]  /*6260*/  UIADD3 UR17, UR17, 0x1c480, UR8 ;  /* 0x0001c48011117890 */ /* 0x000fe2000fffe008 */
[----:B------:R-:W-:Y:S01]  /*6270*/  LOP3.LUT R4, R4, R11, RZ, 0x3c, !PT ;  /* 0x0000000b04047212 */ /* 0x000fe200078e3cff */
[----:B------:R-:W-:Y:S01]  /*6280*/  UMOV UR25, 0xff0000 ;  /* 0x00ff000000197882 */ /* 0x000fe20000000000 */
[----:B------:R-:W-:-:S04]  /*6290*/  UMOV UR8, UR16 ;  /* 0x0000001000087c82 */ /* 0x000fc80008000000 */
[----:B------:R0:W-:Y:S02]  /*62a0*/  UTMALDG.3D [UR8], [UR4], desc[UR6] ;  /* 0x00000608040075b4 */ /* 0x0001e40008011000 */
[----:B0-----:R-:W-:Y:S01]  /*62b0*/  UMOV UR8, UR17 ;  /* 0x0000001100087c82 */ /* 0x001fe20008000000 */
[----:B------:R-:W-:Y:S02]  /*62c0*/  UMOV UR11, UR21 ;  /* 0x00000015000b7c82 */ /* 0x000fe40008000000 */
[----:B------:R0:W-:Y:S02]  /*62d0*/  UTMALDG.3D.MULTICAST [UR8], [UR26], UR25, desc[UR6] ;  /* 0x000006081a0073b4 */ /* 0x0001e40008011819 */
[----:B0-----:R-:W-:Y:S05]  /*62e0*/  @P3 BRA `(.L_x_118) ;  /* 0xfffffffc00443947 */ /* 0x001fea000383ffff */
.L_x_114:
[----:B------:R-:W-:Y:S05]  /*62f0*/  BSYNC B1 ;  /* 0x0000000000017941 */ /* 0x000fea0003800000 */
.L_x_113:
[----:B------:R-:W-:Y:S01]  /*6300*/  LOP3.LUT P5, RZ, R15, 0xff, RZ, 0xc0, !PT ;  /* 0x000000ff0fff7812 */ /* 0x000fe200078ac0ff */
[----:B------:R-:W-:Y:S01]  /*6310*/  VIADD R11, R12, UR13 ;  /* 0x0000000d0c0b7c36 */ /* 0x000fe20008000000 */
[----:B------:R-:W-:Y:S01]  /*6320*/  ULDC.64 UR4, c[0x0][0x650] ;  /* 0x0001940000047ab9 */ /* 0x000fe20000000a00 */
[----:B------:R-:W-:Y:S01]  /*6330*/  IMAD.U32 R6, RZ, RZ, UR13 ;  /* 0x0000000dff067e24 */ /* 0x000fe2000f8e00ff */
[----:B------:R-:W-:Y:S01]  /*6340*/  UISETP.GE.U32.AND UP0, UPT, UR13, 0x38, UPT ;  /* 0x000000380d00788c */ /* 0x000fe2000bf06070 */
[----:B------:R-:W-:Y:S01]  /*6350*/  BSSY B1, `(.L_x_119) ;  /* 0x000006b000017945 */ /* 0x000fe20003800000 */
[----:B------:R-:W-:Y:S02]  /*6360*/  ISETP.GT.U32.AND P1, PT, R11, 0x37, PT ;  /* 0x000000370b00780c */ /* 0x000fe40003f24070 */
[----:B------:R-:W-:Y:S02]  /*6370*/  PRMT R10, RZ, 0x7610, R10 ;  /* 0x00007610ff0a7816 */ /* 0x000fe4000000000a */
[----:B------:R-:W-:-:S02]  /*6380*/  ISETP.LT.U32.AND P1, PT, R6, 0x38, P1 ;  /* 0x000000380600780c */ /* 0x000fc40000f21070 */
[----:B------:R-:W-:Y:S01]  /*6390*/  PLOP3.LUT P3, PT, PT, PT, UP0, 0x80, 0x0 ;  /* 0x000000000000781c */ /* 0x000fe20003f6f008 */
[----:B------:R-:W0:Y:S01]  /*63a0*/  @P5 S2R R5, SR_CgaCtaId ;  /* 0x0000000000055919 */ /* 0x000e220000008800 */
[----:B------:R-:W-:Y:S02]  /*63b0*/  @P5 MOV R4, 0x400 ;  /* 0x0000040000045802 */ /* 0x000fe40000000f00 */
[----:B------:R-:W-:Y:S02]  /*63c0*/  SEL R6, RZ, 0x1, !P1 ;  /* 0x00000001ff067807 */ /* 0x000fe40004800000 */
[----:B------:R-:W-:Y:S02]  /*63d0*/  PRMT R15, RZ, 0x7610, R15 ;  /* 0x00007610ff0f7816 */ /* 0x000fe4000000000f */
[----:B------:R-:W-:Y:S01]  /*63e0*/  LOP3.LUT R13, R13, R6, RZ, 0x3c, !PT ;  /* 0x000000060d0d7212 */ /* 0x000fe200078e3cff */
[----:B------:R-:W-:Y:S01]  /*63f0*/  IMAD.MOV.U32 R6, RZ, RZ, -0x1 ;  /* 0xffffffffff067424 */ /* 0x000fe200078e00ff */
[----:B0-----:R-:W-:-:S04]  /*6400*/  @P5 LEA R4, R5, R4, 0x18 ;  /* 0x0000000405045211 */ /* 0x001fc800078ec0ff */
[----:B------:R0:W-:Y:S01]  /*6410*/  @P5 SYNCS.ARRIVE.TRANS64.A1T0 RZ, [R4+URZ+0x3b8], RZ ;  /* 0x0003b8ff04ff59a7 */ /* 0x0001e2000810003f */
[----:B------:R-:W-:-:S04]  /*6420*/  IADD3 R2, P5, R2, R8, RZ ;  /* 0x0000000802027210 */ /* 0x000fc80007fbe0ff */
[----:B------:R-:W-:Y:S01]  /*6430*/  ISETP.GE.U32.AND P1, PT, R2, UR4, PT ;  /* 0x0000000402007c0c */ /* 0x000fe2000bf26070 */
[----:B------:R-:W-:Y:S01]  /*6440*/  IMAD.X R3, R3, 0x1, R0, P5 ;  /* 0x0000000103037824 */ /* 0x000fe200028e0600 */
[----:B0-----:R-:W-:-:S04]  /*6450*/  SHF.R.U32.HI R4, RZ, 0x3, R11 ;  /* 0x00000003ff047819 */ /* 0x001fc8000001160b */
[----:B------:R-:W-:Y:S01]  /*6460*/  ISETP.GE.U32.AND.EX P1, PT, R3, UR5, PT, P1 ;  /* 0x0000000503007c0c */ /* 0x000fe2000bf26110 */
[----:B------:R-:W-:-:S04]  /*6470*/  IMAD.WIDE.U32 R4, R4, 0x24924925, RZ ;  /* 0x2492492504047825 */ /* 0x000fc800078e00ff */
[----:B------:R-:W-:Y:S01]  /*6480*/  IMAD R12, R5, -0x38, R11 ;  /* 0xffffffc8050c7824 */ /* 0x000fe200078e020b */
[----:B------:R-:W-:Y:S01]  /*6490*/  @P3 LOP3.LUT R13, R13, 0x1, R5, 0x78, !PT ;  /* 0x000000010d0d3812 */ /* 0x000fe200078e7805 */
[----:B------:R-:W-:Y:S02]  /*64a0*/  IMAD.MOV.U32 R4, RZ, RZ, -0x1 ;  /* 0xffffffffff047424 */ /* 0x000fe400078e00ff */
[----:B------:R-:W-:-:S04]  /*64b0*/  IMAD.MOV.U32 R5, RZ, RZ, -0x1 ;  /* 0xffffffffff057424 */ /* 0x000fc800078e00ff */
[----:B------:R-:W-:Y:S05]  /*64c0*/  @P1 BRA `(.L_x_120) ;  /* 0x00000004004c1947 */ /* 0x000fea0003800000 */
[----:B------:R-:W0:Y:S01]  /*64d0*/  S2R R17, SR_CTAID.X ;  /* 0x0000000000117919 */ /* 0x000e220000002500 */
[----:B------:R-:W-:Y:S01]  /*64e0*/  ULDC.64 UR4, c[0x0][0x628] ;  /* 0x00018a0000047ab9 */ /* 0x000fe20000000a00 */
[----:B------:R-:W1:Y:S01]  /*64f0*/  LDC R18, c[0x0][0x144] ;  /* 0x00005100ff127b82 */ /* 0x000e620000000800 */
[----:B------:R-:W-:Y:S01]  /*6500*/  ISETP.NE.U32.AND P1, PT, RZ, UR4, PT ;  /* 0x00000004ff007c0c */ /* 0x000fe2000bf25070 */
[----:B------:R-:W2:Y:S01]  /*6510*/  S2R R6, SR_CTAID.Y ;  /* 0x0000000000067919 */ /* 0x000ea20000002600 */
[----:B------:R-:W-:Y:S01]  /*6520*/  ULDC UR6, c[0x0][0x150] ;  /* 0x0000540000067ab9 */ /* 0x000fe20000000800 */
[----:B------:R-:W-:Y:S01]  /*6530*/  ULDC UR7, c[0x0][0x630] ;  /* 0x00018c0000077ab9 */ /* 0x000fe20000000800 */
[----:B------:R-:W-:Y:S01]  /*6540*/  ISETP.NE.AND.EX P1, PT, RZ, UR5, PT, P1 ;  /* 0x00000005ff007c0c */ /* 0x000fe2000bf25310 */
[----:B------:R-:W-:Y:S01]  /*6550*/  IMAD.MOV.U32 R4, RZ, RZ, R2 ;  /* 0x000000ffff047224 */ /* 0x000fe200078e0002 */
[----:B0-----:R-:W-:-:S05]  /*6560*/  I2FP.F32.U32 R5, R17 ;  /* 0x0000001100057245 */ /* 0x001fca0000201000 */
[----:B------:R-:W-:Y:S01]  /*6570*/  FMUL R20, R5, UR6 ;  /* 0x0000000605147c20 */ /* 0x000fe20008400000 */
[----:B------:R-:W-:-:S05]  /*6580*/  IMAD.MOV.U32 R5, RZ, RZ, R3 ;  /* 0x000000ffff057224 */ /* 0x000fca00078e0003 */
[----:B--2---:R-:W-:Y:S05]  /*6590*/  @!P1 BRA `(.L_x_121) ;  /* 0x0000000000289947 */ /* 0x004fea0003800000 */
[----:B------:R-:W-:Y:S02]  /*65a0*/  ULDC UR6, c[0x0][0x634] ;  /* 0x00018d0000067ab9 */ /* 0x000fe40000000800 */
[----:B------:R-:W-:-:S05]  /*65b0*/  IADD3 R5, P1, R2, UR6, RZ ;  /* 0x0000000602057c10 */ /* 0x000fca000ff3e0ff */
[----:B------:R-:W-:-:S04]  /*65c0*/  IMAD.X R19, RZ, RZ, R3, P1 ;  /* 0x000000ffff137224 */ /* 0x000fc800008e0603 */
[----:B------:R-:W-:-:S04]  /*65d0*/  IMAD.WIDE.U32 R10, R19, UR4, RZ ;  /* 0x00000004130a7c25 */ /* 0x000fc8000f8e00ff */
[----:B------:R-:W-:-:S04]  /*65e0*/  IMAD.WIDE.U32 R10, P1, R5, UR5, R10 ;  /* 0x00000005050a7c25 */ /* 0x000fc8000f82000a */
[----:B------:R-:W-:-:S04]  /*65f0*/  IMAD.WIDE.U32 R4, R5, UR4, RZ ;  /* 0x0000000405047c25 */ /* 0x000fc8000f8e00ff */
[----:B------:R-:W-:Y:S01]  /*6600*/  IMAD.MOV.U32 R4, RZ, RZ, R11 ;  /* 0x000000ffff047224 */ /* 0x000fe200078e000b */
[----:B------:R-:W-:Y:S01]  /*6610*/  IADD3 RZ, P3, R5, R10, RZ ;  /* 0x0000000a05ff7210 */ /* 0x000fe20007f7e0ff */
[----:B------:R-:W-:-:S04]  /*6620*/  IMAD.X R5, RZ, RZ, RZ, P1 ;  /* 0x000000ffff057224 */ /* 0x000fc800008e06ff */
[----:B------:R-:W-:-:S08]  /*6630*/  IMAD.WIDE.U32.X R4, R19, UR5, R4, P3 ;  /* 0x0000000513047c25 */ /* 0x000fd000098e0404 */
.L_x_121:
[--C-:B------:R-:W-:Y:S01]  /*6640*/  SHF.R.U64 R16, R4, UR7, R5.reuse ;  /* 0x0000000704107c19 */ /* 0x100fe20008001205 */
[----:B------:R-:W0:Y:S01]  /*6650*/  F2I.U32.TRUNC.NTZ R20, R20 ;  /* 0x0000001400147305 */ /* 0x000e22000020f000 */
[----:B------:R-:W-:Y:S01]  /*6660*/  SHF.R.U32.HI R4, RZ, UR7, R5 ;  /* 0x00000007ff047c19 */ /* 0x000fe20008011605 */
[----:B------:R-:W-:Y:S01]  /*6670*/  ULDC.64 UR4, c[0x0][0x620] ;  /* 0x0001880000047ab9 */ /* 0x000fe20000000a00 */
[----:B------:R-:W-:Y:S01]  /*6680*/  IADD3 R11, P1, RZ, -R16, RZ ;  /* 0x80000010ff0b7210 */ /* 0x000fe20007f3e0ff */
[----:B------:R-:W-:Y:S01]  /*6690*/  ULDC.64 UR6, c[0x0][0x640] ;  /* 0x0001900000067ab9 */ /* 0x000fe20000000a00 */
[----:B------:R-:W2:Y:S03]  /*66a0*/  LDC R21, c[0x0][0x148] ;  /* 0x00005200ff157b82 */ /* 0x000ea60000000800 */
[----:B------:R-:W-:Y:S01]  /*66b0*/  IMAD.X R4, RZ, RZ, ~R4, P1 ;  /* 0x000000ffff047224 */ /* 0x000fe200008e0e04 */
[----:B------:R-:W-:-:S03]  /*66c0*/  ISETP.NE.U32.AND P1, PT, RZ, UR6, PT ;  /* 0x00000006ff007c0c */ /* 0x000fc6000bf25070 */
[----:B------:R-:W-:Y:S01]  /*66d0*/  IMAD R10, R4, UR4, RZ ;  /* 0x00000004040a7c24 */ /* 0x000fe2000f8e02ff */
[----:B------:R-:W-:Y:S01]  /*66e0*/  ISETP.NE.AND.EX P1, PT, RZ, UR7, PT, P1 ;  /* 0x00000007ff007c0c */ /* 0x000fe2000bf25310 */
[----:B------:R-:W-:Y:S01]  /*66f0*/  IMAD.WIDE.U32 R4, R11, UR4, R2 ;  /* 0x000000040b047c25 */ /* 0x000fe2000f8e0002 */
[----:B------:R-:W-:-:S03]  /*6700*/  ULDC UR4, c[0x0][0x618] ;  /* 0x0001860000047ab9 */ /* 0x000fc60000000800 */
[----:B------:R-:W-:Y:S01]  /*6710*/  IMAD R11, R11, UR5, R10 ;  /* 0x000000050b0b7c24 */ /* 0x000fe2000f8e020a */
[----:B------:R-:W-:Y:S01]  /*6720*/  ULDC UR5, c[0x0][0x154] ;  /* 0x0000550000057ab9 */ /* 0x000fe20000000800 */
[----:B0-----:R-:W-:Y:S02]  /*6730*/  IMAD.MOV R10, RZ, RZ, -R20 ;  /* 0x000000ffff0a7224 */ /* 0x001fe400078e0a14 */
[----:B------:R-:W-:Y:S02]  /*6740*/  IMAD.IADD R5, R5, 0x1, R11 ;  /* 0x0000000105057824 */ /* 0x000fe400078e020b */
[----:B-1----:R-:W-:Y:S01]  /*6750*/  IMAD R17, R18, R10, R17 ;  /* 0x0000000a12117224 */ /* 0x002fe200078e0211 */
[----:B------:R-:W-:Y:S02]  /*6760*/  I2FP.F32.U32 R10, R6 ;  /* 0x00000006000a7245 */ /* 0x000fe40000201000 */
[--C-:B------:R-:W-:Y:S02]  /*6770*/  SHF.R.U64 R18, R4, UR4, R5.reuse ;  /* 0x0000000404127c19 */ /* 0x100fe40008001205 */
[----:B------:R-:W-:Y:S01]  /*6780*/  SHF.R.U32.HI R5, RZ, UR4, R5 ;  /* 0x00000004ff057c19 */ /* 0x000fe20008011605 */
[----:B------:R-:W-:Y:S01]  /*6790*/  FMUL R10, R10, UR5 ;  /* 0x000000050a0a7c20 */ /* 0x000fe20008400000 */
[----:B------:R-:W-:-:S02]  /*67a0*/  ULDC UR4, c[0x0][0x608] ;  /* 0x0001820000047ab9 */ /* 0x000fc40000000800 */
[--C-:B------:R-:W-:Y:S01]  /*67b0*/  SHF.R.U64 R20, R18, UR4, R5.reuse ;  /* 0x0000000412147c19 */ /* 0x100fe20008001205 */
[----:B------:R0:W1:Y:S01]  /*67c0*/  F2I.U32.TRUNC.NTZ R22, R10 ;  /* 0x0000000a00167305 */ /* 0x000062000020f000 */
[----:B------:R-:W-:Y:S01]  /*67d0*/  SHF.R.U32.HI R5, RZ, UR4, R5 ;  /* 0x00000004ff057c19 */ /* 0x000fe20008011605 */
[----:B------:R-:W-:-:S03]  /*67e0*/  ULDC UR4, c[0x0][0x658] ;  /* 0x0001960000047ab9 */ /* 0x000fc60000000800 */
[--C-:B------:R-:W-:Y:S02]  /*67f0*/  SHF.R.U64 R19, R20, UR4, R5.reuse ;  /* 0x0000000414137c19 */ /* 0x100fe40008001205 */
[----:B------:R-:W-:-:S03]  /*6800*/  SHF.R.U32.HI R23, RZ, UR4, R5 ;  /* 0x00000004ff177c19 */ /* 0x000fc60008011605 */
[----:B------:R-:W-:Y:S02]  /*6810*/  IMAD.MOV.U32 R4, RZ, RZ, R19 ;  /* 0x000000ffff047224 */ /* 0x000fe400078e0013 */
[----:B------:R-:W-:Y:S01]  /*6820*/  IMAD.MOV.U32 R5, RZ, RZ, R23 ;  /* 0x000000ffff057224 */ /* 0x000fe200078e0017 */
[----:B0-----:R-:W-:Y:S06]  /*6830*/  @!P1 BRA `(.L_x_122) ;  /* 0x0000000000289947 */ /* 0x001fec0003800000 */
        /* <DEDUP_REMOVED lines=10> */
.L_x_122:
[----:B------:R-:W-:Y:S01]  /*68e0*/  ULDC UR4, c[0x0][0x648] ;  /* 0x0001920000047ab9 */ /* 0x000fe20000000800 */
[----:B-1----:R-:W-:Y:S01]  /*68f0*/  IMAD.MOV R22, RZ, RZ, -R22 ;  /* 0x000000ffff167224 */ /* 0x002fe200078e0a16 */
[----:B------:R-:W-:Y:S01]  /*6900*/  SHF.R.U64 R5, R4, UR4, R5 ;  /* 0x0000000404057c19 */ /* 0x000fe20008001205 */
[----:B------:R-:W-:Y:S01]  /*6910*/  ULDC UR4, c[0x0][0x638] ;  /* 0x00018e0000047ab9 */ /* 0x000fe20000000800 */
[----:B------:R-:W-:Y:S01]  /*6920*/  LOP3.LUT R4, R20, UR19, RZ, 0xc0, !PT ;  /* 0x0000001314047c12 */ /* 0x000fe2000f8ec0ff */
[----:B--2---:R-:W-:Y:S01]  /*6930*/  @P4 IMAD R17, R21, R22, R6 ;  /* 0x0000001615114224 */ /* 0x004fe200078e0206 */
[----:B------:R-:W-:Y:S01]  /*6940*/  LOP3.LUT R18, R18, UR18, RZ, 0xc0, !PT ;  /* 0x0000001212127c12 */ /* 0x000fe2000f8ec0ff */
[----:B------:R-:W-:Y:S01]  /*6950*/  IMAD.MOV R6, RZ, RZ, -R5 ;  /* 0x000000ffff067224 */ /* 0x000fe200078e0a05 */
[----:B------:R-:W-:Y:S01]  /*6960*/  ULDC UR5, c[0x0][0x610] ;  /* 0x0001840000057ab9 */ /* 0x000fe20000000800 */
[----:B------:R-:W-:Y:S02]  /*6970*/  IMAD R4, R5, UR20, R4 ;  /* 0x0000001405047c24 */ /* 0x000fe4000f8e0204 */
[----:B------:R-:W-:Y:S01]  /*6980*/  IMAD R19, R6, UR4, R19 ;  /* 0x0000000406137c24 */ /* 0x000fe2000f8e0213 */
[----:B------:R-:W-:Y:S01]  /*6990*/  ULDC UR4, c[0x0][0x600] ;  /* 0x0001800000047ab9 */ /* 0x000fe20000000800 */
[----:B------:R-:W-:-:S02]  /*69a0*/  IMAD R17, R4, UR5, R17 ;  /* 0x0000000504117c24 */ /* 0x000fc4000f8e0211 */
[----:B------:R-:W-:Y:S02]  /*69b0*/  IMAD R6, R19, UR4, R18 ;  /* 0x0000000413067c24 */ /* 0x000fe4000f8e0212 */
[----:B------:R-:W-:Y:S02]  /*69c0*/  IMAD.MOV.U32 R10, RZ, RZ, 0x1 ;  /* 0x00000001ff0a7424 */ /* 0x000fe400078e00ff */
[----:B------:R-:W-:Y:S01]  /*69d0*/  IMAD.MOV.U32 R5, RZ, RZ, R16 ;  /* 0x000000ffff057224 */ /* 0x000fe200078e0010 */
[----:B------:R-:W-:Y:S02]  /*69e0*/  SEL R4, R6, R17, !P4 ;  /* 0x0000001106047207 */ /* 0x000fe40006000000 */
[----:B------:R-:W-:-:S07]  /*69f0*/  SEL R6, R17, R6, !P4 ;  /* 0x0000000611067207 */ /* 0x000fce0006000000 */
.L_x_120:
[----:B------:R-:W-:Y:S05]  /*6a00*/  BSYNC B1 ;  /* 0x0000000000017941 */ /* 0x000fea0003800000 */
.L_x_119:
[----:B------:R-:W-:-:S13]  /*6a10*/  LOP3.LUT P1, RZ, R10, 0xff, RZ, 0xc0, !PT ;  /* 0x000000ff0aff7812 */ /* 0x000fda000782c0ff */
[----:B------:R-:W-:Y:S05]  /*6a20*/  @P1 BRA `(.L_x_123) ;  /* 0xfffffff400401947 */ /* 0x000fea000383ffff */
[----:B------:R-:W-:Y:S05]  /*6a30*/  BSYNC B0 ;  /* 0x0000000000007941 */ /* 0x000fea0003800000 */
.L_x_111:
[----:B------:R-:W-:-:S03]  /*6a40*/  UMOV UR4, 0xffffffff ;  /* 0xffffffff00047882 */ /* 0x000fc60000000000 */
[----:B------:R-:W-:Y:S05]  /*6a50*/  BRA.DIV UR4, `(.L_x_124) ;  /* 0x00000022049c7947 */ /* 0x000fea000b800000 */
[----:B------:R-:W-:-:S13]  /*6a60*/  ELECT P0, URZ, PT ;  /* 0x00000000003f782f */ /* 0x000fda0003800000 */
.L_x_192:
[----:B------:R-:W-:Y:S04]  /*6a70*/  BSSY B0, `(.L_x_125) ;  /* 0x00001ff000007945 */ /* 0x000fe80003800000 */
[----:B------:R-:W-:Y:S05]  /*6a80*/  @!P0 BRA `(.L_x_126) ;  /* 0x0000001c00f48947 */ /* 0x000fea0003800000 */
[----:B------:R-:W-:-:S04]  /*6a90*/  LOP3.LUT R7, R7, 0x2, RZ, 0xfc, !PT ;  /* 0x0000000207077812 */ /* 0x000fc800078efcff */
[----:B------:R-:W-:-:S13]  /*6aa0*/  ISETP.NE.AND P0, PT, R7, 0x3, PT ;  /* 0x000000030700780c */ /* 0x000fda0003f05270 */
[----:B------:R-:W-:Y:S05]  /*6ab0*/  @!P0 BRA `(.L_x_127) ;  /* 0x0000000000048947 */ /* 0x000fea0003800000 */
[----:B------:R-:W-:Y:S01]  /*6ac0*/  BPT.TRAP 0x1 ;  /* 0x000000040000795c */ /* 0x000fe20000300000 */
.L_x_127:
[----:B------:R-:W0:Y:S01]  /*6ad0*/  S2R R3, SR_CgaCtaId ;  /* 0x0000000000037919 */ /* 0x000e220000008800 */
[----:B------:R-:W-:Y:S02]  /*6ae0*/  MOV R0, 0x400 ;  /* 0x0000040000007802 */ /* 0x000fe40000000f00 */
[----:B------:R-:W-:Y:S02]  /*6af0*/  SHF.L.U32 R2, R13, 0x1f, RZ ;  /* 0x0000001f0d027819 */ /* 0x000fe400000006ff */
[----:B0-----:R-:W-:-:S05]  /*6b00*/  LEA R3, R3, R0, 0x18 ;  /* 0x0000000003037211 */ /* 0x001fca00078ec0ff */
[----:B------:R-:W-:-:S04]  /*6b10*/  VIADD R3, R3, 0x1c0 ;  /* 0x000001c003037836 */ /* 0x000fc80000000000 */
[C---:B------:R-:W-:Y:S02]  /*6b20*/  IMAD R5, R12.reuse, 0x8, R3 ;  /* 0x000000080c057824 */ /* 0x040fe400078e0203 */
[----:B------:R-:W-:Y:S02]  /*6b30*/  VIADD R12, R12, 0x1 ;  /* 0x000000010c0c7836 */ /* 0x000fe40000000000 */
[----:B------:R-:W0:Y:S03]  /*6b40*/  SYNCS.PHASECHK.TRANS64.TRYWAIT P0, [R5+URZ], R2 ;  /* 0x00000002050075a7 */ /* 0x000e26000800017f */
[----:B------:R-:W-:-:S04]  /*6b50*/  ISETP.NE.AND P1, PT, R12, 0x38, PT ;  /* 0x000000380c00780c */ /* 0x000fc80003f25270 */
[----:B------:R-:W-:Y:S02]  /*6b60*/  SEL R0, RZ, 0x1, P1 ;  /* 0x00000001ff007807 */ /* 0x000fe40000800000 */
[----:B------:R-:W-:Y:S02]  /*6b70*/  SEL R12, R12, RZ, P1 ;  /* 0x000000ff0c0c7207 */ /* 0x000fe40000800000 */
[----:B------:R-:W-:-:S03]  /*6b80*/  LOP3.LUT R13, R13, R0, RZ, 0x3c, !PT ;  /* 0x000000000d0d7212 */ /* 0x000fc600078e3cff */
[----:B------:R-:W-:Y:S01]  /*6b90*/  IMAD R7, R12, 0x8, R3 ;  /* 0x000000080c077824 */ /* 0x000fe200078e0203 */
[----:B------:R-:W-:Y:S01]  /*6ba0*/  SHF.L.U32 R4, R13, 0x1f, RZ ;  /* 0x0000001f0d047819 */ /* 0x000fe200000006ff */
[----:B0-----:R-:W-:Y:S06]  /*6bb0*/  @!P0 BRA `(.L_x_128) ;  /* 0x0000002000688947 */ /* 0x001fec0003800000 */
.L_x_193:
[----:B------:R-:W1:Y:S01]  /*6bc0*/  SYNCS.PHASECHK.TRANS64.TRYWAIT P0, [R7+URZ], R4 ;  /* 0x00000004070075a7 */ /* 0x000e62000800017f */
[----:B------:R-:W-:-:S05]  /*6bd0*/  VIADD R0, R12, 0x1 ;  /* 0x000000010c007836 */ /* 0x000fca0000000000 */
[----:B------:R-:W-:-:S04]  /*6be0*/  ISETP.NE.AND P1, PT, R0, 0x38, PT ;  /* 0x000000380000780c */ /* 0x000fc80003f25270 */
[----:B0-----:R-:W-:Y:S02]  /*6bf0*/  SEL R2, RZ, 0x1, P1 ;  /* 0x00000001ff027807 */ /* 0x001fe40000800000 */
[----:B------:R-:W-:Y:S02]  /*6c00*/  SEL R0, R0, RZ, P1 ;  /* 0x000000ff00007207 */ /* 0x000fe40000800000 */
[----:B------:R-:W-:-:S03]  /*6c10*/  LOP3.LUT R13, R13, R2, RZ, 0x3c, !PT ;  /* 0x000000020d0d7212 */ /* 0x000fc600078e3cff */
[----:B------:R-:W-:Y:S01]  /*6c20*/  IMAD R6, R0, 0x8, R3 ;  /* 0x0000000800067824 */ /* 0x000fe200078e0203 */
[----:B------:R-:W-:Y:S01]  /*6c30*/  SHF.L.U32 R5, R13, 0x1f, RZ ;  /* 0x0000001f0d057819 */ /* 0x000fe200000006ff */
[----:B-1----:R-:W-:Y:S06]  /*6c40*/  @!P0 BRA `(.L_x_129) ;  /* 0x0000002000588947 */ /* 0x002fec0003800000 */
.L_x_194:
[----:B------:R-:W1:Y:S01]  /*6c50*/  SYNCS.PHASECHK.TRANS64.TRYWAIT P0, [R6+URZ], R5 ;  /* 0x00000005060075a7 */ /* 0x000e62000800017f */
[----:B------:R-:W-:-:S05]  /*6c60*/  VIADD R0, R0, 0x1 ;  /* 0x0000000100007836 */ /* 0x000fca0000000000 */
[----:B------:R-:W-:-:S04]  /*6c70*/  ISETP.NE.AND P1, PT, R0, 0x38, PT ;  /* 0x000000380000780c */ /* 0x000fc80003f25270 */
[----:B------:R-:W-:Y:S02]  /*6c80*/  SEL R2, RZ, 0x1, P1 ;  /* 0x00000001ff027807 */ /* 0x000fe40000800000 */
[----:B------:R-:W-:Y:S02]  /*6c90*/  SEL R0, R0, RZ, P1 ;  /* 0x000000ff00007207 */ /* 0x000fe40000800000 */
[----:B------:R-:W-:-:S03]  /*6ca0*/  LOP3.LUT R13, R13, R2, RZ, 0x3c, !PT ;  /* 0x000000020d0d7212 */ /* 0x000fc600078e3cff */
[----:B0-----:R-:W-:Y:S01]  /*6cb0*/  IMAD R7, R0, 0x8, R3 ;  /* 0x0000000800077824 */ /* 0x001fe200078e0203 */
[----:B------:R-:W-:Y:S01]  /*6cc0*/  SHF.L.U32 R4, R13, 0x1f, RZ ;  /* 0x0000001f0d047819 */ /* 0x000fe200000006ff */
[----:B-1----:R-:W-:Y:S06]  /*6cd0*/  @!P0 BRA `(.L_x_130) ;  /* 0x0000002000488947 */ /* 0x002fec0003800000 */
.L_x_195:
        /* <DEDUP_REMOVED lines=9> */
.L_x_196:
        /* <DEDUP_REMOVED lines=9> */
.L_x_197:
        /* <DEDUP_REMOVED lines=9> */
.L_x_198:
        /* <DEDUP_REMOVED lines=9> */
.L_x_199:
        /* <DEDUP_REMOVED lines=9> */
.L_x_200:
        /* <DEDUP_REMOVED lines=9> */
.L_x_201:
        /* <DEDUP_REMOVED lines=9> */
.L_x_202:
        /* <DEDUP_REMOVED lines=9> */
.L_x_203:
        /* <DEDUP_REMOVED lines=9> */
.L_x_204:
        /* <DEDUP_REMOVED lines=9> */
.L_x_205:
        /* <DEDUP_REMOVED lines=9> */
.L_x_206:
        /* <DEDUP_REMOVED lines=9> */
.L_x_207:
        /* <DEDUP_REMOVED lines=9> */
.L_x_208:
        /* <DEDUP_REMOVED lines=9> */
.L_x_209:
        /* <DEDUP_REMOVED lines=9> */
.L_x_210:
        /* <DEDUP_REMOVED lines=9> */
.L_x_211:
        /* <DEDUP_REMOVED lines=9> */
.L_x_212:
        /* <DEDUP_REMOVED lines=9> */
.L_x_213:
        /* <DEDUP_REMOVED lines=9> */
.L_x_214:
        /* <DEDUP_REMOVED lines=9> */
.L_x_215:
        /* <DEDUP_REMOVED lines=9> */
.L_x_216:
        /* <DEDUP_REMOVED lines=9> */
.L_x_217:
        /* <DEDUP_REMOVED lines=9> */
.L_x_218:
        /* <DEDUP_REMOVED lines=9> */
.L_x_219:
        /* <DEDUP_REMOVED lines=9> */
.L_x_220:
        /* <DEDUP_REMOVED lines=9> */
.L_x_221:
        /* <DEDUP_REMOVED lines=9> */
.L_x_222:
        /* <DEDUP_REMOVED lines=9> */
.L_x_223:
        /* <DEDUP_REMOVED lines=9> */
.L_x_224:
        /* <DEDUP_REMOVED lines=9> */
.L_x_225:
        /* <DEDUP_REMOVED lines=9> */
.L_x_226:
        /* <DEDUP_REMOVED lines=9> */
.L_x_227:
        /* <DEDUP_REMOVED lines=9> */
.L_x_228:
        /* <DEDUP_REMOVED lines=9> */
.L_x_229:
        /* <DEDUP_REMOVED lines=9> */
.L_x_230:
        /* <DEDUP_REMOVED lines=9> */
.L_x_231:
        /* <DEDUP_REMOVED lines=9> */
.L_x_232:
        /* <DEDUP_REMOVED lines=9> */
.L_x_233:
        /* <DEDUP_REMOVED lines=9> */
.L_x_234:
        /* <DEDUP_REMOVED lines=9> */
.L_x_235:
        /* <DEDUP_REMOVED lines=9> */
.L_x_236:
        /* <DEDUP_REMOVED lines=9> */
.L_x_237:
        /* <DEDUP_REMOVED lines=9> */
.L_x_238:
        /* <DEDUP_REMOVED lines=9> */
.L_x_239:
        /* <DEDUP_REMOVED lines=9> */
.L_x_240:
        /* <DEDUP_REMOVED lines=9> */
.L_x_241:
        /* <DEDUP_REMOVED lines=9> */
.L_x_242:
        /* <DEDUP_REMOVED lines=9> */
.L_x_243:
        /* <DEDUP_REMOVED lines=9> */
.L_x_244:
        /* <DEDUP_REMOVED lines=9> */
.L_x_245:
        /* <DEDUP_REMOVED lines=9> */
.L_x_246:
[----:B------:R-:W1:Y:S01]  /*8990*/  SYNCS.PHASECHK.TRANS64.TRYWAIT P0, [R6+URZ], R5 ;  /* 0x00000005060075a7 */ /* 0x000e62000800017f */
[----:B------:R-:W-:-:S05]  /*89a0*/  VIADD R0, R0, 0x1 ;  /* 0x0000000100007836 */ /* 0x000fca0000000000 */
[----:B------:R-:W-:-:S04]  /*89b0*/  ISETP.NE.AND P1, PT, R0, 0x38, PT ;  /* 0x000000380000780c */ /* 0x000fc80003f25270 */
[----:B------:R-:W-:Y:S02]  /*89c0*/  SEL R2, RZ, 0x1, P1 ;  /* 0x00000001ff027807 */ /* 0x000fe40000800000 */
[----:B------:R-:W-:Y:S02]  /*89d0*/  SEL R0, R0, RZ, P1 ;  /* 0x000000ff00007207 */ /* 0x000fe40000800000 */
[----:B------:R-:W-:Y:S01]  /*89e0*/  LOP3.LUT R2, R13, R2, RZ, 0x3c, !PT ;  /* 0x000000020d027212 */ /* 0x000fe200078e3cff */
[----:B-1----:R-:W-:Y:S06]  /*89f0*/  @!P0 BRA `(.L_x_182) ;  /* 0x0000001400108947 */ /* 0x002fec0003800000 */
.L_x_247:
[----:B------:R-:W-:Y:S01]  /*8a00*/  IMAD R3, R0, 0x8, R3 ;  /* 0x0000000800037824 */ /* 0x000fe200078e0203 */
[----:B------:R-:W-:-:S07]  /*8a10*/  SHF.L.U32 R0, R2, 0x1f, RZ ;  /* 0x0000001f02007819 */ /* 0x000fce00000006ff */
.L_x_183:
[----:B--2---:R2:W3:Y:S02]  /*8a20*/  SYNCS.PHASECHK.TRANS64.TRYWAIT P0, [R3+URZ], R0 ;  /* 0x00000000030075a7 */ /* 0x0044e4000800017f */
[----:B---3--:R-:W-:Y:S05]  /*8a30*/  @!P0 NANOSLEEP.SYNCS 0x989680 ;  /* 0x009896800000895d */ /* 0x008fea0003900000 */
[----:B------:R-:W3:Y:S02]  /*8a40*/  @!P0 SYNCS.PHASECHK.TRANS64 P0, [R3+URZ], R0 ;  /* 0x00000000030085a7 */ /* 0x000ee4000800007f */
[----:B---3--:R-:W-:Y:S05]  /*8a50*/  @!P0 BRA `(.L_x_183) ;  /* 0xfffffffc00f08947 */ /* 0x008fea000383ffff */
.L_x_126:
[----:B------:R-:W-:Y:S05]  /*8a60*/  BSYNC B0 ;  /* 0x0000000000007941 */ /* 0x000fea0003800000 */
.L_x_125:
[----:B------:R-:W-:Y:S05]  /*8a70*/  EXIT ;  /* 0x000000000000794d */ /* 0x000fea0003800000 */
.L_x_20:
[----:B0-----:R-:W-:-:S04]  /*8a80*/  IMAD.U32 R17, RZ, RZ, UR15 ;  /* 0x0000000fff117e24 */ /* 0x001fc8000f8e00ff */
[----:B------:R0:W1:Y:S03]  /*8a90*/  SYNCS.PHASECHK.TRANS64.TRYWAIT P0, [R17+URZ+-0x8], R16 ;  /* 0xfffff810110075a7 */ /* 0x000066000800017f */
[----:B-1----:R-:W-:Y:S05]  /*8aa0*/  @!P0 NANOSLEEP.SYNCS 0x989680 ;  /* 0x009896800000895d */ /* 0x002fea0003900000 */
[----:B------:R-:W1:Y:S02]  /*8ab0*/  @!P0 SYNCS.PHASECHK.TRANS64 P0, [R17+URZ+-0x8], R16 ;  /* 0xfffff810110085a7 */ /* 0x000e64000800007f */
[----:B-1----:R-:W-:Y:S05]  /*8ac0*/  @!P0 BRA `(.L_x_20) ;  /* 0xfffffffc00ec8947 */ /* 0x002fea000383ffff */
[----:B------:R-:W-:Y:S05]  /*8ad0*/  BRA `(.L_x_184) ;  /* 0xffffff9000b87947 */ /* 0x000fea000383ffff */
.L_x_25:
[----:B-1----:R-:W-:-:S04]  /*8ae0*/  IMAD.U32 R17, RZ, RZ, UR6 ;  /* 0x00000006ff117e24 */ /* 0x002fc8000f8e00ff */
[----:B------:R1:W4:Y:S03]  /*8af0*/  SYNCS.PHASECHK.TRANS64.TRYWAIT P0, [R17+URZ], R16 ;  /* 0x00000010110075a7 */ /* 0x000326000800017f */
[----:B----4-:R-:W-:Y:S05]  /*8b00*/  @!P0 NANOSLEEP.SYNCS 0x989680 ;  /* 0x009896800000895d */ /* 0x010fea0003900000 */
[----:B------:R-:W4:Y:S02]  /*8b10*/  @!P0 SYNCS.PHASECHK.TRANS64 P0, [R17+URZ], R16 ;  /* 0x00000010110085a7 */ /* 0x000f24000800007f */
[----:B----4-:R-:W-:Y:S05]  /*8b20*/  @!P0 BRA `(.L_x_25) ;  /* 0xfffffffc00ec8947 */ /* 0x010fea000383ffff */
[----:B------:R-:W-:Y:S05]  /*8b30*/  BRA `(.L_x_24) ;  /* 0xffffff9400607947 */ /* 0x000fea000383ffff */
.L_x_31:
[----:B-1----:R-:W-:-:S04]  /*8b40*/  IMAD.U32 R19, RZ, RZ, UR9 ;  /* 0x00000009ff137e24 */ /* 0x002fc8000f8e00ff */
[----:B------:R1:W4:Y:S03]  /*8b50*/  SYNCS.PHASECHK.TRANS64.TRYWAIT P0, [R19+URZ], R18 ;  /* 0x00000012130075a7 */ /* 0x000326000800017f */
[----:B----4-:R-:W-:Y:S05]  /*8b60*/  @!P0 NANOSLEEP.SYNCS 0x989680 ;  /* 0x009896800000895d */ /* 0x010fea0003900000 */
[----:B------:R-:W4:Y:S02]  /*8b70*/  @!P0 SYNCS.PHASECHK.TRANS64 P0, [R19+URZ], R18 ;  /* 0x00000012130085a7 */ /* 0x000f24000800007f */
[----:B----4-:R-:W-:Y:S05]  /*8b80*/  @!P0 BRA `(.L_x_31) ;  /* 0xfffffffc00ec8947 */ /* 0x010fea000383ffff */
[----:B------:R-:W-:Y:S05]  /*8b90*/  BRA `(.L_x_30) ;  /* 0xffffff9800a07947 */ /* 0x000fea000383ffff */
.L_x_39:
[----:B0-----:R-:W-:-:S04]  /*8ba0*/  IMAD.U32 R17, RZ, RZ, UR15 ;  /* 0x0000000fff117e24 */ /* 0x001fc8000f8e00ff */
[----:B------:R0:W1:Y:S03]  /*8bb0*/  SYNCS.PHASECHK.TRANS64.TRYWAIT P0, [R17+URZ+0x8], R16 ;  /* 0x00000810110075a7 */ /* 0x000066000800017f */
[----:B-1----:R-:W-:Y:S05]  /*8bc0*/  @!P0 NANOSLEEP.SYNCS 0x989680 ;  /* 0x009896800000895d */ /* 0x002fea0003900000 */
[----:B------:R-:W1:Y:S02]  /*8bd0*/  @!P0 SYNCS.PHASECHK.TRANS64 P0, [R17+URZ+0x8], R16 ;  /* 0x00000810110085a7 */ /* 0x000e64000800007f */
[----:B-1----:R-:W-:Y:S05]  /*8be0*/  @!P0 BRA `(.L_x_39) ;  /* 0xfffffffc00ec8947 */ /* 0x002fea000383ffff */
[----:B------:R-:W-:Y:S05]  /*8bf0*/  BRA `(.L_x_185) ;  /* 0xffffffa000d87947 */ /* 0x000fea000383ffff */
.L_x_112:
[----:B------:R-:W-:Y:S01]  /*8c00*/  BSSY B1, `(.L_x_186) ;  /* 0x0000006000017945 */ /* 0x000fe20003800000 */
[----:B------:R-:W-:-:S07]  /*8c10*/  IMAD.MOV.U32 R10, RZ, RZ, -0x1 ;  /* 0xffffffffff0a7424 */ /* 0x000fce00078e00ff */
[----:B------:R-:W-:Y:S05]  /*8c20*/  WARPSYNC.COLLECTIVE R10, `(.L_x_187) ;  /* 0x000000000a0c7348 */ /* 0x000fea0003c00000 */
[----:B------:R-:W-:Y:S02]  /*8c30*/  ELECT P1, UR62, PT ;  /* 0x00000000003e782f */ /* 0x000fe40003820000 */
[----:B------:R-:W-:Y:S01]  /*8c40*/  MOV R10, UR62 ;  /* 0x0000003e000a7c02 */ /* 0x000fe20008000f00 */
[----:B------:R-:W-:Y:S10]  /*8c50*/  ENDCOLLECTIVE ;  /* 0x000000000000791b */ /* 0x000ff40003800000 */
.L_x_187:
[----:B------:R-:W-:Y:S05]  /*8c60*/  BSYNC B1 ;  /* 0x0000000000017941 */ /* 0x000fea0003800000 */
.L_x_186:
[----:B------:R-:W-:Y:S05]  /*8c70*/  BRA `(.L_x_188) ;  /* 0xffffffd000b87947 */ /* 0x000fea000383ffff */
.L_x_115:
[----:B-1----:R1:W2:Y:S02]  /*8c80*/  SYNCS.PHASECHK.TRANS64.TRYWAIT P1, [R19+URZ+0x1c0], R10 ;  /* 0x0001c00a130075a7 */ /* 0x0022a4000802017f */
[----:B--2---:R-:W-:Y:S05]  /*8c90*/  @!P1 NANOSLEEP.SYNCS 0x989680 ;  /* 0x009896800000995d */ /* 0x004fea0003900000 */
[----:B------:R-:W2:Y:S02]  /*8ca0*/  @!P1 SYNCS.PHASECHK.TRANS64 P1, [R19+URZ+0x1c0], R10 ;  /* 0x0001c00a130095a7 */ /* 0x000ea4000802007f */
[----:B--2---:R-:W-:Y:S05]  /*8cb0*/  @!P1 BRA `(.L_x_115) ;  /* 0xfffffffc00f09947 */ /* 0x004fea000383ffff */
[----:B------:R-:W-:Y:S05]  /*8cc0*/  BRA `(.L_x_189) ;  /* 0xffffffd000ec7947 */ /* 0x000fea000383ffff */
.L_x_124:
[----:B------:R-:W-:Y:S01]  /*8cd0*/  BSSY B0, `(.L_x_190) ;  /* 0x0000006000007945 */ /* 0x000fe20003800000 */
[----:B------:R-:W-:-:S07]  /*8ce0*/  IMAD.MOV.U32 R10, RZ, RZ, -0x1 ;  /* 0xffffffffff0a7424 */ /* 0x000fce00078e00ff */
[----:B------:R-:W-:Y:S05]  /*8cf0*/  WARPSYNC.COLLECTIVE R10, `(.L_x_191) ;  /* 0x000000000a0c7348 */ /* 0x000fea0003c00000 */
[----:B------:R-:W-:Y:S02]  /*8d00*/  ELECT P1, UR62, PT ;  /* 0x00000000003e782f */ /* 0x000fe40003820000 */
[----:B------:R-:W-:Y:S01]  /*8d10*/  MOV R10, UR62 ;  /* 0x0000003e000a7c02 */ /* 0x000fe20008000f00 */
[----:B------:R-:W-:Y:S10]  /*8d20*/  ENDCOLLECTIVE ;  /* 0x000000000000791b */ /* 0x000ff40003800000 */
.L_x_191:
[----:B------:R-:W-:Y:S05]  /*8d30*/  BSYNC B0 ;  /* 0x0000000000007941 */ /* 0x000fea0003800000 */
.L_x_190:
[----:B------:R-:W-:Y:S01]  /*8d40*/  PLOP3.LUT P0, PT, P1, PT, PT, 0x80, 0x0 ;  /* 0x000000000000781c */ /* 0x000fe20000f0f070 */
[----:B------:R-:W-:-:S12]  /*8d50*/  BRA `(.L_x_192) ;  /* 0xffffffdc00447947 */ /* 0x000fd8000383ffff */
.L_x_128:
[----:B0-----:R0:W1:Y:S02]  /*8d60*/  SYNCS.PHASECHK.TRANS64.TRYWAIT P0, [R5+URZ], R2 ;  /* 0x00000002050075a7 */ /* 0x001064000800017f */
[----:B-1----:R-:W-:Y:S05]  /*8d70*/  @!P0 NANOSLEEP.SYNCS 0x989680 ;  /* 0x009896800000895d */ /* 0x002fea0003900000 */
[----:B------:R-:W1:Y:S02]  /*8d80*/  @!P0 SYNCS.PHASECHK.TRANS64 P0, [R5+URZ], R2 ;  /* 0x00000002050085a7 */ /* 0x000e64000800007f */
[----:B-1----:R-:W-:Y:S05]  /*8d90*/  @!P0 BRA `(.L_x_128) ;  /* 0xfffffffc00f08947 */ /* 0x002fea000383ffff */
[----:B------:R-:W-:Y:S05]  /*8da0*/  BRA `(.L_x_193) ;  /* 0xffffffdc00847947 */ /* 0x000fea000383ffff */
.L_x_129:
[----:B0-----:R0:W1:Y:S02]  /*8db0*/  SYNCS.PHASECHK.TRANS64.TRYWAIT P0, [R7+URZ], R4 ;  /* 0x00000004070075a7 */ /* 0x001064000800017f */
[----:B-1----:R-:W-:Y:S05]  /*8dc0*/  @!P0 NANOSLEEP.SYNCS 0x989680 ;  /* 0x009896800000895d */ /* 0x002fea0003900000 */
[----:B------:R-:W1:Y:S02]  /*8dd0*/  @!P0 SYNCS.PHASECHK.TRANS64 P0, [R7+URZ], R4 ;  /* 0x00000004070085a7 */ /* 0x000e64000800007f */
[----:B-1----:R-:W-:Y:S05]  /*8de0*/  @!P0 BRA `(.L_x_129) ;  /* 0xfffffffc00f08947 */ /* 0x002fea000383ffff */
[----:B------:R-:W-:Y:S05]  /*8df0*/  BRA `(.L_x_194) ;  /* 0xffffffdc00947947 */ /* 0x000fea000383ffff */
.L_x_130:
[----:B0-----:R0:W1:Y:S02]  /*8e00*/  SYNCS.PHASECHK.TRANS64.TRYWAIT P0, [R6+URZ], R5 ;  /* 0x00000005060075a7 */ /* 0x001064000800017f */
[----:B-1----:R-:W-:Y:S05]  /*8e10*/  @!P0 NANOSLEEP.SYNCS 0x989680 ;  /* 0x009896800000895d */ /* 0x002fea0003900000 */
[----:B------:R-:W1:Y:S02]  /*8e20*/  @!P0 SYNCS.PHASECHK.TRANS64 P0, [R6+URZ], R5 ;  /* 0x00000005060085a7 */ /* 0x000e64000800007f */
[----:B-1----:R-:W-:Y:S05]  /*8e30*/  @!P0 BRA `(.L_x_130) ;  /* 0xfffffffc00f08947 */ /* 0x002fea000383ffff */
[----:B------:R-:W-:Y:S05]  /*8e40*/  BRA `(.L_x_195) ;  /* 0xffffffdc00a47947 */ /* 0x000fea000383ffff */
.L_x_131:
[----:B0-----:R0:W1:Y:S02]  /*8e50*/  SYNCS.PHASECHK.TRANS64.TRYWAIT P0, [R7+URZ], R4 ;  /* 0x00000004070075a7 */ /* 0x001064000800017f */
[----:B-1----:R-:W-:Y:S05]  /*8e60*/  @!P0 NANOSLEEP.SYNCS 0x989680 ;  /* 0x009896800000895d */ /* 0x002fea0003900000 */
[----:B------:R-:W1:Y:S02]  /*8e70*/  @!P0 SYNCS.PHASECHK.TRANS64 P0, [R7+URZ], R4 ;  /* 0x00000004070085a7 */ /* 0x000e64000800007f */
[----:B-1----:R-:W-:Y:S05]  /*8e80*/  @!P0 BRA `(.L_x_131) ;  /* 0xfffffffc00f08947 */ /* 0x002fea000383ffff */
[----:B------:R-:W-:Y:S05]  /*8e90*/  BRA `(.L_x_196) ;  /* 0xffffffdc00b47947 */ /* 0x000fea000383ffff */
.L_x_132:
[----:B0-----:R0:W1:Y:S02]  /*8ea0*/  SYNCS.PHASECHK.TRANS64.TRYWAIT P0, [R6+URZ], R5 ;  /* 0x00000005060075a7 */ /* 0x001064000800017f */
[----:B-1----:R-:W-:Y:S05]  /*8eb0*/  @!P0 NANOSLEEP.SYNCS 0x989680 ;  /* 0x009896800000895d */ /* 0x002fea0003900000 */
[----:B------:R-:W1:Y:S02]  /*8ec0*/  @!P0 SYNCS.PHASECHK.TRANS64 P0, [R6+URZ], R5 ;  /* 0x00000005060085a7 */ /* 0x000e64000800007f */
[----:B-1----:R-:W-:Y:S05]  /*8ed0*/  @!P0 BRA `(.L_x_132) ;  /* 0xfffffffc00f08947 */ /* 0x002fea000383ffff */
[----:B------:R-:W-:Y:S05]  /*8ee0*/  BRA `(.L_x_197) ;  /* 0xffffffdc00c47947 */ /* 0x000fea000383ffff */
.L_x_133:
[----:B0-----:R0:W1:Y:S02]  /*8ef0*/  SYNCS.PHASECHK.TRANS64.TRYWAIT P0, [R7+URZ], R4 ;  /* 0x00000004070075a7 */ /* 0x001064000800017f */
[----:B-1----:R-:W-:Y:S05]  /*8f00*/  @!P0 NANOSLEEP.SYNCS 0x989680 ;  /* 0x009896800000895d */ /* 0x002fea0003900000 */
[----:B------:R-:W1:Y:S02]  /*8f10*/  @!P0 SYNCS.PHASECHK.TRANS64 P0, [R7+URZ], R4 ;  /* 0x00000004070085a7 */ /* 0x000e64000800007f */
[----:B-1----:R-:W-:Y:S05]  /*8f20*/  @!P0 BRA `(.L_x_133) ;  /* 0xfffffffc00f08947 */ /* 0x002fea000383ffff */
[----:B------:R-:W-:Y:S05]  /*8f30*/  BRA `(.L_x_198) ;  /* 0xffffffdc00d47947 */ /* 0x000fea000383ffff */
.L_x_134:
[----:B0-----:R0:W1:Y:S02]  /*8f40*/  SYNCS.PHASECHK.TRANS64.TRYWAIT P0, [R6+URZ], R5 ;  /* 0x00000005060075a7 */ /* 0x001064000800017f */
[----:B-1----:R-:W-:Y:S05]  /*8f50*/  @!P0 NANOSLEEP.SYNCS 0x989680 ;  /* 0x009896800000895d */ /* 0x002fea0003900000 */
[----:B------:R-:W1:Y:S02]  /*8f60*/  @!P0 SYNCS.PHASECHK.TRANS64 P0, [R6+URZ], R5 ;  /* 0x00000005060085a7 */ /* 0x000e64000800007f */
[----:B-1----:R-:W-:Y:S05]  /*8f70*/  @!P0 BRA `(.L_x_134) ;  /* 0xfffffffc00f08947 */ /* 0x002fea000383ffff */
[----:B------:R-:W-:Y:S05]  /*8f80*/  BRA `(.L_x_199) ;  /* 0xffffffdc00e47947 */ /* 0x000fea000383ffff */
.L_x_135:
[----:B0-----:R0:W1:Y:S02]  /*8f90*/  SYNCS.PHASECHK.TRANS64.TRYWAIT P0, [R7+URZ], R4 ;  /* 0x00000004070075a7 */ /* 0x001064000800017f */
[----:B-1----:R-:W-:Y:S05]  /*8fa0*/  @!P0 NANOSLEEP.SYNCS 0x989680 ;  /* 0x009896800000895d */ /* 0x002fea0003900000 */
[----:B------:R-:W1:Y:S02]  /*8fb0*/  @!P0 SYNCS.PHASECHK.TRANS64 P0, [R7+URZ], R4 ;  /* 0x00000004070085a7 */ /* 0x000e64000800007f */
[----:B-1----:R-:W-:Y:S05]  /*8fc0*/  @!P0 BRA `(.L_x_135) ;  /* 0xfffffffc00f08947 */ /* 0x002fea000383ffff */
[----:B------:R-:W-:Y:S05]  /*8fd0*/  BRA `(.L_x_200) ;  /* 0xffffffdc00f47947 */ /* 0x000fea000383ffff */
.L_x_136:
[----:B0-----:R0:W1:Y:S02]  /*8fe0*/  SYNCS.PHASECHK.TRANS64.TRYWAIT P0, [R6+URZ], R5 ;  /* 0x00000005060075a7 */ /* 0x001064000800017f */
[----:B-1----:R-:W-:Y:S05]  /*8ff0*/  @!P0 NANOSLEEP.SYNCS 0x989680 ;  /* 0x009896800000895d */ /* 0x002fea0003900000 */
[----:B------:R-:W1:Y:S02]  /*9000*/  @!P0 SYNCS.PHASECHK.TRANS64 P0, [R6+URZ], R5 ;  /* 0x00000005060085a7 */ /* 0x000e64000800007f */
[----:B-1----:R-:W-:Y:S05]  /*9010*/  @!P0 BRA `(.L_x_136) ;  /* 0xfffffffc00f08947 */ /* 0x002fea000383ffff */
[----:B------:R-:W-:Y:S05]  /*9020*/  BRA `(.L_x_201) ;  /* 0xffffffe000047947 */ /* 0x000fea000383ffff */
.L_x_137:
[----:B0-----:R0:W1:Y:S02]  /*9030*/  SYNCS.PHASECHK.TRANS64.TRYWAIT P0, [R7+URZ], R4 ;  /* 0x00000004070075a7 */ /* 0x001064000800017f */
[----:B-1----:R-:W-:Y:S05]  /*9040*/  @!P0 NANOSLEEP.SYNCS 0x989680 ;  /* 0x009896800000895d */ /* 0x002fea0003900000 */
[----:B------:R-:W1:Y:S02]  /*9050*/  @!P0 SYNCS.PHASECHK.TRANS64 P0, [R7+URZ], R4 ;  /* 0x00000004070085a7 */ /* 0x000e64000800007f */
[----:B-1----:R-:W-:Y:S05]  /*9060*/  @!P0 BRA `(.L_x_137) ;  /* 0xfffffffc00f08947 */ /* 0x002fea000383ffff */
[----:B------:R-:W-:Y:S05]  /*9070*/  BRA `(.L_x_202) ;  /* 0xffffffe000147947 */ /* 0x000fea000383ffff */
.L_x_138:
[----:B0-----:R0:W1:Y:S02]  /*9080*/  SYNCS.PHASECHK.TRANS64.TRYWAIT P0, [R6+URZ], R5 ;  /* 0x00000005060075a7 */ /* 0x001064000800017f */
[----:B-1----:R-:W-:Y:S05]  /*9090*/  @!P0 NANOSLEEP.SYNCS 0x989680 ;  /* 0x009896800000895d */ /* 0x002fea0003900000 */
[----:B------:R-:W1:Y:S02]  /*90a0*/  @!P0 SYNCS.PHASECHK.TRANS64 P0, [R6+URZ], R5 ;  /* 0x00000005060085a7 */ /* 0x000e64000800007f */
[----:B-1----:R-:W-:Y:S05]  /*90b0*/  @!P0 BRA `(.L_x_138) ;  /* 0xfffffffc00f08947 */ /* 0x002fea000383ffff */
[----:B------:R-:W-:Y:S05]  /*90c0*/  BRA `(.L_x_203) ;  /* 0xffffffe000247947 */ /* 0x000fea000383ffff */
.L_x_139:
[----:B0-----:R0:W1:Y:S02]  /*90d0*/  SYNCS.PHASECHK.TRANS64.TRYWAIT P0, [R7+URZ], R4 ;  /* 0x00000004070075a7 */ /* 0x001064000800017f */
[----:B-1----:R-:W-:Y:S05]  /*90e0*/  @!P0 NANOSLEEP.SYNCS 0x989680 ;  /* 0x009896800000895d */ /* 0x002fea0003900000 */
[----:B------:R-:W1:Y:S02]  /*90f0*/  @!P0 SYNCS.PHASECHK.TRANS64 P0, [R7+URZ], R4 ;  /* 0x00000004070085a7 */ /* 0x000e64000800007f */
[----:B-1----:R-:W-:Y:S05]  /*9100*/  @!P0 BRA `(.L_x_139) ;  /* 0xfffffffc00f08947 */ /* 0x002fea000383ffff */
[----:B------:R-:W-:Y:S05]  /*9110*/  BRA `(.L_x_204) ;  /* 0xffffffe000347947 */ /* 0x000fea000383ffff */
.L_x_140:
[----:B0-----:R0:W1:Y:S02]  /*9120*/  SYNCS.PHASECHK.TRANS64.TRYWAIT P0, [R6+URZ], R5 ;  /* 0x00000005060075a7 */ /* 0x001064000800017f */
[----:B-1----:R-:W-:Y:S05]  /*9130*/  @!P0 NANOSLEEP.SYNCS 0x989680 ;  /* 0x009896800000895d */ /* 0x002fea0003900000 */
[----:B------:R-:W1:Y:S02]  /*9140*/  @!P0 SYNCS.PHASECHK.TRANS64 P0, [R6+URZ], R5 ;  /* 0x00000005060085a7 */ /* 0x000e64000800007f */
[----:B-1----:R-:W-:Y:S05]  /*9150*/  @!P0 BRA `(.L_x_140) ;  /* 0xfffffffc00f08947 */ /* 0x002fea000383ffff */
[----:B------:R-:W-:Y:S05]  /*9160*/  BRA `(.L_x_205) ;  /* 0xffffffe000447947 */ /* 0x000fea000383ffff */
.L_x_141:
[----:B0-----:R0:W1:Y:S02]  /*9170*/  SYNCS.PHASECHK.TRANS64.TRYWAIT P0, [R7+URZ], R4 ;  /* 0x00000004070075a7 */ /* 0x001064000800017f */
[----:B-1----:R-:W-:Y:S05]  /*9180*/  @!P0 NANOSLEEP.SYNCS 0x989680 ;  /* 0x009896800000895d */ /* 0x002fea0003900000 */
[----:B------:R-:W1:Y:S02]  /*9190*/  @!P0 SYNCS.PHASECHK.TRANS64 P0, [R7+URZ], R4 ;  /* 0x00000004070085a7 */ /* 0x000e64000800007f */
[----:B-1----:R-:W-:Y:S05]  /*91a0*/  @!P0 BRA `(.L_x_141) ;  /* 0xfffffffc00f08947 */ /* 0x002fea000383ffff */
[----:B------:R-:W-:Y:S05]  /*91b0*/  BRA `(.L_x_206) ;  /* 0xffffffe000547947 */ /* 0x000fea000383ffff */
.L_x_142:
[----:B0-----:R0:W1:Y:S02]  /*91c0*/  SYNCS.PHASECHK.TRANS64.TRYWAIT P0, [R6+URZ], R5 ;  /* 0x00000005060075a7 */ /* 0x001064000800017f */
[----:B-1----:R-:W-:Y:S05]  /*91d0*/  @!P0 NANOSLEEP.SYNCS 0x989680 ;  /* 0x009896800000895d */ /* 0x002fea0003900000 */
[----:B------:R-:W1:Y:S02]  /*91e0*/  @!P0 SYNCS.PHASECHK.TRANS64 P0, [R6+URZ], R5 ;  /* 0x00000005060085a7 */ /* 0x000e64000800007f */
[----:B-1----:R-:W-:Y:S05]  /*91f0*/  @!P0 BRA `(.L_x_142) ;  /* 0xfffffffc00f08947 */ /* 0x002fea000383ffff */
[----:B------:R-:W-:Y:S05]  /*9200*/  BRA `(.L_x_207) ;  /* 0xffffffe000647947 */ /* 0x000fea000383ffff */
.L_x_143:
[----:B0-----:R0:W1:Y:S02]  /*9210*/  SYNCS.PHASECHK.TRANS64.TRYWAIT P0, [R7+URZ], R4 ;  /* 0x00000004070075a7 */ /* 0x001064000800017f */
[----:B-1----:R-:W-:Y:S05]  /*9220*/  @!P0 NANOSLEEP.SYNCS 0x989680 ;  /* 0x009896800000895d */ /* 0x002fea0003900000 */
[----:B------:R-:W1:Y:S02]  /*9230*/  @!P0 SYNCS.PHASECHK.TRANS64 P0, [R7+URZ], R4 ;  /* 0x00000004070085a7 */ /* 0x000e64000800007f */
[----:B-1----:R-:W-:Y:S05]  /*9240*/  @!P0 BRA `(.L_x_143) ;  /* 0xfffffffc00f08947 */ /* 0x002fea000383ffff */
[----:B------:R-:W-:Y:S05]  /*9250*/  BRA `(.L_x_208) ;  /* 0xffffffe000747947 */ /* 0x000fea000383ffff */
.L_x_144:
[----:B0-----:R0:W1:Y:S02]  /*9260*/  SYNCS.PHASECHK.TRANS64.TRYWAIT P0, [R6+URZ], R5 ;  /* 0x00000005060075a7 */ /* 0x001064000800017f */
[----:B-1----:R-:W-:Y:S05]  /*9270*/  @!P0 NANOSLEEP.SYNCS 0x989680 ;  /* 0x009896800000895d */ /* 0x002fea0003900000 */
[----:B------:R-:W1:Y:S02]  /*9280*/  @!P0 SYNCS.PHASECHK.TRANS64 P0, [R6+URZ], R5 ;  /* 0x00000005060085a7 */ /* 0x000e64000800007f */
[----:B-1----:R-:W-:Y:S05]  /*9290*/  @!P0 BRA `(.L_x_144) ;  /* 0xfffffffc00f08947 */ /* 0x002fea000383ffff */
[----:B------:R-:W-:Y:S05]  /*92a0*/  BRA `(.L_x_209) ;  /* 0xffffffe000847947 */ /* 0x000fea000383ffff */
.L_x_145:
[----:B0-----:R0:W1:Y:S02]  /*92b0*/  SYNCS.PHASECHK.TRANS64.TRYWAIT P0, [R7+URZ], R4 ;  /* 0x00000004070075a7 */ /* 0x001064000800017f */
[----:B-1----:R-:W-:Y:S05]  /*92c0*/  @!P0 NANOSLEEP.SYNCS 0x989680 ;  /* 0x009896800000895d */ /* 0x002fea0003900000 */
[----:B------:R-:W1:Y:S02]  /*92d0*/  @!P0 SYNCS.PHASECHK.TRANS64 P0, [R7+URZ], R4 ;  /* 0x00000004070085a7 */ /* 0x000e64000800007f */
[----:B-1----:R-:W-:Y:S05]  /*92e0*/  @!P0 BRA `(.L_x_145) ;  /* 0xfffffffc00f08947 */ /* 0x002fea000383ffff */
[----:B------:R-:W-:Y:S05]  /*92f0*/  BRA `(.L_x_210) ;  /* 0xffffffe000947947 */ /* 0x000fea000383ffff */
.L_x_146:
[----:B0-----:R0:W1:Y:S02]  /*9300*/  SYNCS.PHASECHK.TRANS64.TRYWAIT P0, [R6+URZ], R5 ;  /* 0x00000005060075a7 */ /* 0x001064000800017f */
[----:B-1----:R-:W-:Y:S05]  /*9310*/  @!P0 NANOSLEEP.SYNCS 0x989680 ;  /* 0x009896800000895d */ /* 0x002fea0003900000 */
[----:B------:R-:W1:Y:S02]  /*9320*/  @!P0 SYNCS.PHASECHK.TRANS64 P0, [R6+URZ], R5 ;  /* 0x00000005060085a7 */ /* 0x000e64000800007f */
[----:B-1----:R-:W-:Y:S05]  /*9330*/  @!P0 BRA `(.L_x_146) ;  /* 0xfffffffc00f08947 */ /* 0x002fea000383ffff */
[----:B------:R-:W-:Y:S05]  /*9340*/  BRA `(.L_x_211) ;  /* 0xffffffe000a47947 */ /* 0x000fea000383ffff */
.L_x_147:
[----:B0-----:R0:W1:Y:S02]  /*9350*/  SYNCS.PHASECHK.TRANS64.TRYWAIT P0, [R7+URZ], R4 ;  /* 0x00000004070075a7 */ /* 0x001064000800017f */
[----:B-1----:R-:W-:Y:S05]  /*9360*/  @!P0 NANOSLEEP.SYNCS 0x989680 ;  /* 0x009896800000895d */ /* 0x002fea0003900000 */
[----:B------:R-:W1:Y:S02]  /*9370*/  @!P0 SYNCS.PHASECHK.TRANS64 P0, [R7+URZ], R4 ;  /* 0x00000004070085a7 */ /* 0x000e64000800007f */
[----:B-1----:R-:W-:Y:S05]  /*9380*/  @!P0 BRA `(.L_x_147) ;  /* 0xfffffffc00f08947 */ /* 0x002fea000383ffff */
[----:B------:R-:W-:Y:S05]  /*9390*/  BRA `(.L_x_212) ;  /* 0xffffffe000b47947 */ /* 0x000fea000383ffff */
.L_x_148:
[----:B0-----:R0:W1:Y:S02]  /*93a0*/  SYNCS.PHASECHK.TRANS64.TRYWAIT P0, [R6+URZ], R5 ;  /* 0x00000005060075a7 */ /* 0x001064000800017f */
[----:B-1----:R-:W-:Y:S05]  /*93b0*/  @!P0 NANOSLEEP.SYNCS 0x989680 ;  /* 0x009896800000895d */ /* 0x002fea0003900000 */
[----:B------:R-:W1:Y:S02]  /*93c0*/  @!P0 SYNCS.PHASECHK.TRANS64 P0, [R6+URZ], R5 ;  /* 0x00000005060085a7 */ /* 0x000e64000800007f */
[----:B-1----:R-:W-:Y:S05]  /*93d0*/  @!P0 BRA `(.L_x_148) ;  /* 0xfffffffc00f08947 */ /* 0x002fea000383ffff */
[----:B------:R-:W-:Y:S05]  /*93e0*/  BRA `(.L_x_213) ;  /* 0xffffffe000c47947 */ /* 0x000fea000383ffff */
.L_x_149:
[----:B0-----:R0:W1:Y:S02]  /*93f0*/  SYNCS.PHASECHK.TRANS64.TRYWAIT P0, [R7+URZ], R4 ;  /* 0x00000004070075a7 */ /* 0x001064000800017f */
[----:B-1----:R-:W-:Y:S05]  /*9400*/  @!P0 NANOSLEEP.SYNCS 0x989680 ;  /* 0x009896800000895d */ /* 0x002fea0003900000 */
[----:B------:R-:W1:Y:S02]  /*9410*/  @!P0 SYNCS.PHASECHK.TRANS64 P0, [R7+URZ], R4 ;  /* 0x00000004070085a7 */ /* 0x000e64000800007f */
[----:B-1----:R-:W-:Y:S05]  /*9420*/  @!P0 BRA `(.L_x_149) ;  /* 0xfffffffc00f08947 */ /* 0x002fea000383ffff */
[----:B------:R-:W-:Y:S05]  /*9430*/  BRA `(.L_x_214) ;  /* 0xffffffe000d47947 */ /* 0x000fea000383ffff */
.L_x_150:
[----:B0-----:R0:W1:Y:S02]  /*9440*/  SYNCS.PHASECHK.TRANS64.TRYWAIT P0, [R6+URZ], R5 ;  /* 0x00000005060075a7 */ /* 0x001064000800017f */
[----:B-1----:R-:W-:Y:S05]  /*9450*/  @!P0 NANOSLEEP.SYNCS 0x989680 ;  /* 0x009896800000895d */ /* 0x002fea0003900000 */
[----:B------:R-:W1:Y:S02]  /*9460*/  @!P0 SYNCS.PHASECHK.TRANS64 P0, [R6+URZ], R5 ;  /* 0x00000005060085a7 */ /* 0x000e64000800007f */
[----:B-1----:R-:W-:Y:S05]  /*9470*/  @!P0 BRA `(.L_x_150) ;  /* 0xfffffffc00f08947 */ /* 0x002fea000383ffff */
[----:B------:R-:W-:Y:S05]  /*9480*/  BRA `(.L_x_215) ;  /* 0xffffffe000e47947 */ /* 0x000fea000383ffff */
.L_x_151:
[----:B0-----:R0:W1:Y:S02]  /*9490*/  SYNCS.PHASECHK.TRANS64.TRYWAIT P0, [R7+URZ], R4 ;  /* 0x00000004070075a7 */ /* 0x001064000800017f */
[----:B-1----:R-:W-:Y:S05]  /*94a0*/  @!P0 NANOSLEEP.SYNCS 0x989680 ;  /* 0x009896800000895d */ /* 0x002fea0003900000 */
[----:B------:R-:W1:Y:S02]  /*94b0*/  @!P0 SYNCS.PHASECHK.TRANS64 P0, [R7+URZ], R4 ;  /* 0x00000004070085a7 */ /* 0x000e64000800007f */
[----:B-1----:R-:W-:Y:S05]  /*94c0*/  @!P0 BRA `(.L_x_151) ;  /* 0xfffffffc00f08947 */ /* 0x002fea000383ffff */
[----:B------:R-:W-:Y:S05]  /*94d0*/  BRA `(.L_x_216) ;  /* 0xffffffe000f47947 */ /* 0x000fea000383ffff */
.L_x_152:
[----:B0-----:R0:W1:Y:S02]  /*94e0*/  SYNCS.PHASECHK.TRANS64.TRYWAIT P0, [R6+URZ], R5 ;  /* 0x00000005060075a7 */ /* 0x001064000800017f */
[----:B-1----:R-:W-:Y:S05]  /*94f0*/  @!P0 NANOSLEEP.SYNCS 0x989680 ;  /* 0x009896800000895d */ /* 0x002fea0003900000 */
[----:B------:R-:W1:Y:S02]  /*9500*/  @!P0 SYNCS.PHASECHK.TRANS64 P0, [R6+URZ], R5 ;  /* 0x00000005060085a7 */ /* 0x000e64000800007f */
[----:B-1----:R-:W-:Y:S05]  /*9510*/  @!P0 BRA `(.L_x_152) ;  /* 0xfffffffc00f08947 */ /* 0x002fea000383ffff */
[----:B------:R-:W-:Y:S05]  /*9520*/  BRA `(.L_x_217) ;  /* 0xffffffe400047947 */ /* 0x000fea000383ffff */
.L_x_153:
[----:B0-----:R0:W1:Y:S02]  /*9530*/  SYNCS.PHASECHK.TRANS64.TRYWAIT P0, [R7+URZ], R4 ;  /* 0x00000004070075a7 */ /* 0x001064000800017f */
[----:B-1----:R-:W-:Y:S05]  /*9540*/  @!P0 NANOSLEEP.SYNCS 0x989680 ;  /* 0x009896800000895d */ /* 0x002fea0003900000 */
[----:B------:R-:W1:Y:S02]  /*9550*/  @!P0 SYNCS.PHASECHK.TRANS64 P0, [R7+URZ], R4 ;  /* 0x00000004070085a7 */ /* 0x000e64000800007f */
[----:B-1----:R-:W-:Y:S05]  /*9560*/  @!P0 BRA `(.L_x_153) ;  /* 0xfffffffc00f08947 */ /* 0x002fea000383ffff */
[----:B------:R-:W-:Y:S05]  /*9570*/  BRA `(.L_x_218) ;  /* 0xffffffe400147947 */ /* 0x000fea000383ffff */
.L_x_154:
[----:B0-----:R0:W1:Y:S02]  /*9580*/  SYNCS.PHASECHK.TRANS64.TRYWAIT P0, [R6+URZ], R5 ;  /* 0x00000005060075a7 */ /* 0x001064000800017f */
[----:B-1----:R-:W-:Y:S05]  /*9590*/  @!P0 NANOSLEEP.SYNCS 0x989680 ;  /* 0x009896800000895d */ /* 0x002fea0003900000 */
[----:B------:R-:W1:Y:S02]  /*95a0*/  @!P0 SYNCS.PHASECHK.TRANS64 P0, [R6+URZ], R5 ;  /* 0x00000005060085a7 */ /* 0x000e64000800007f */
[----:B-1----:R-:W-:Y:S05]  /*95b0*/  @!P0 BRA `(.L_x_154) ;  /* 0xfffffffc00f08947 */ /* 0x002fea000383ffff */
[----:B------:R-:W-:Y:S05]  /*95c0*/  BRA `(.L_x_219) ;  /* 0xffffffe400247947 */ /* 0x000fea000383ffff */
.L_x_155:
[----:B0-----:R0:W1:Y:S02]  /*95d0*/  SYNCS.PHASECHK.TRANS64.TRYWAIT P0, [R7+URZ], R4 ;  /* 0x00000004070075a7 */ /* 0x001064000800017f */
[----:B-1----:R-:W-:Y:S05]  /*95e0*/  @!P0 NANOSLEEP.SYNCS 0x989680 ;  /* 0x009896800000895d */ /* 0x002fea0003900000 */
[----:B------:R-:W1:Y:S02]  /*95f0*/  @!P0 SYNCS.PHASECHK.TRANS64 P0, [R7+URZ], R4 ;  /* 0x00000004070085a7 */ /* 0x000e64000800007f */
[----:B-1----:R-:W-:Y:S05]  /*9600*/  @!P0 BRA `(.L_x_155) ;  /* 0xfffffffc00f08947 */ /* 0x002fea000383ffff */
[----:B------:R-:W-:Y:S05]  /*9610*/  BRA `(.L_x_220) ;  /* 0xffffffe400347947 */ /* 0x000fea000383ffff */
.L_x_156:
[----:B0-----:R0:W1:Y:S02]  /*9620*/  SYNCS.PHASECHK.TRANS64.TRYWAIT P0, [R6+URZ], R5 ;  /* 0x00000005060075a7 */ /* 0x001064000800017f */
[----:B-1----:R-:W-:Y:S05]  /*9630*/  @!P0 NANOSLEEP.SYNCS 0x989680 ;  /* 0x009896800000895d */ /* 0x002fea0003900000 */
[----:B------:R-:W1:Y:S02]  /*9640*/  @!P0 SYNCS.PHASECHK.TRANS64 P0, [R6+URZ], R5 ;  /* 0x00000005060085a7 */ /* 0x000e64000800007f */
[----:B-1----:R-:W-:Y:S05]  /*9650*/  @!P0 BRA `(.L_x_156) ;  /* 0xfffffffc00f08947 */ /* 0x002fea000383ffff */
[----:B------:R-:W-:Y:S05]  /*9660*/  BRA `(.L_x_221) ;  /* 0xffffffe400447947 */ /* 0x000fea000383ffff */
.L_x_157:
[----:B0-----:R0:W1:Y:S02]  /*9670*/  SYNCS.PHASECHK.TRANS64.TRYWAIT P0, [R7+URZ], R4 ;  /* 0x00000004070075a7 */ /* 0x001064000800017f */
[----:B-1----:R-:W-:Y:S05]  /*9680*/  @!P0 NANOSLEEP.SYNCS 0x989680 ;  /* 0x009896800000895d */ /* 0x002fea0003900000 */
[----:B------:R-:W1:Y:S02]  /*9690*/  @!P0 SYNCS.PHASECHK.TRANS64 P0, [R7+URZ], R4 ;  /* 0x00000004070085a7 */ /* 0x000e64000800007f */
[----:B-1----:R-:W-:Y:S05]  /*96a0*/  @!P0 BRA `(.L_x_157) ;  /* 0xfffffffc00f08947 */ /* 0x002fea000383ffff */
[----:B------:R-:W-:Y:S05]  /*96b0*/  BRA `(.L_x_222) ;  /* 0xffffffe400547947 */ /* 0x000fea000383ffff */
.L_x_158:
[----:B0-----:R0:W1:Y:S02]  /*96c0*/  SYNCS.PHASECHK.TRANS64.TRYWAIT P0, [R6+URZ], R5 ;  /* 0x00000005060075a7 */ /* 0x001064000800017f */
[----:B-1----:R-:W-:Y:S05]  /*96d0*/  @!P0 NANOSLEEP.SYNCS 0x989680 ;  /* 0x009896800000895d */ /* 0x002fea0003900000 */
[----:B------:R-:W1:Y:S02]  /*96e0*/  @!P0 SYNCS.PHASECHK.TRANS64 P0, [R6+URZ], R5 ;  /* 0x00000005060085a7 */ /* 0x000e64000800007f */
[----:B-1----:R-:W-:Y:S05]  /*96f0*/  @!P0 BRA `(.L_x_158) ;  /* 0xfffffffc00f08947 */ /* 0x002fea000383ffff */
[----:B------:R-:W-:Y:S05]  /*9700*/  BRA `(.L_x_223) ;  /* 0xffffffe400647947 */ /* 0x000fea000383ffff */
.L_x_159:
[----:B0-----:R0:W1:Y:S02]  /*9710*/  SYNCS.PHASECHK.TRANS64.TRYWAIT P0, [R7+URZ], R4 ;  /* 0x00000004070075a7 */ /* 0x001064000800017f */
[----:B-1----:R-:W-:Y:S05]  /*9720*/  @!P0 NANOSLEEP.SYNCS 0x989680 ;  /* 0x009896800000895d */ /* 0x002fea0003900000 */
[----:B------:R-:W1:Y:S02]  /*9730*/  @!P0 SYNCS.PHASECHK.TRANS64 P0, [R7+URZ], R4 ;  /* 0x00000004070085a7 */ /* 0x000e64000800007f */
[----:B-1----:R-:W-:Y:S05]  /*9740*/  @!P0 BRA `(.L_x_159) ;  /* 0xfffffffc00f08947 */ /* 0x002fea000383ffff */
[----:B------:R-:W-:Y:S05]  /*9750*/  BRA `(.L_x_224) ;  /* 0xffffffe400747947 */ /* 0x000fea000383ffff */
.L_x_160:
[----:B0-----:R0:W1:Y:S02]  /*9760*/  SYNCS.PHASECHK.TRANS64.TRYWAIT P0, [R6+URZ], R5 ;  /* 0x00000005060075a7 */ /* 0x001064000800017f */
[----:B-1----:R-:W-:Y:S05]  /*9770*/  @!P0 NANOSLEEP.SYNCS 0x989680 ;  /* 0x009896800000895d */ /* 0x002fea0003900000 */
[----:B------:R-:W1:Y:S02]  /*9780*/  @!P0 SYNCS.PHASECHK.TRANS64 P0, [R6+URZ], R5 ;  /* 0x00000005060085a7 */ /* 0x000e64000800007f */
[----:B-1----:R-:W-:Y:S05]  /*9790*/  @!P0 BRA `(.L_x_160) ;  /* 0xfffffffc00f08947 */ /* 0x002fea000383ffff */
[----:B------:R-:W-:Y:S05]  /*97a0*/  BRA `(.L_x_225) ;  /* 0xffffffe400847947 */ /* 0x000fea000383ffff */
.L_x_161:
[----:B0-----:R0:W1:Y:S02]  /*97b0*/  SYNCS.PHASECHK.TRANS64.TRYWAIT P0, [R7+URZ], R4 ;  /* 0x00000004070075a7 */ /* 0x001064000800017f */
[----:B-1----:R-:W-:Y:S05]  /*97c0*/  @!P0 NANOSLEEP.SYNCS 0x989680 ;  /* 0x009896800000895d */ /* 0x002fea0003900000 */
[----:B------:R-:W1:Y:S02]  /*97d0*/  @!P0 SYNCS.PHASECHK.TRANS64 P0, [R7+URZ], R4 ;  /* 0x00000004070085a7 */ /* 0x000e64000800007f */
[----:B-1----:R-:W-:Y:S05]  /*97e0*/  @!P0 BRA `(.L_x_161) ;  /* 0xfffffffc00f08947 */ /* 0x002fea000383ffff */
[----:B------:R-:W-:Y:S05]  /*97f0*/  BRA `(.L_x_226) ;  /* 0xffffffe400947947 */ /* 0x000fea000383ffff */
.L_x_162:
[----:B0-----:R0:W1:Y:S02]  /*9800*/  SYNCS.PHASECHK.TRANS64.TRYWAIT P0, [R6+URZ], R5 ;  /* 0x00000005060075a7 */ /* 0x001064000800017f */
[----:B-1----:R-:W-:Y:S05]  /*9810*/  @!P0 NANOSLEEP.SYNCS 0x989680 ;  /* 0x009896800000895d */ /* 0x002fea0003900000 */
[----:B------:R-:W1:Y:S02]  /*9820*/  @!P0 SYNCS.PHASECHK.TRANS64 P0, [R6+URZ], R5 ;  /* 0x00000005060085a7 */ /* 0x000e64000800007f */
[----:B-1----:R-:W-:Y:S05]  /*9830*/  @!P0 BRA `(.L_x_162) ;  /* 0xfffffffc00f08947 */ /* 0x002fea000383ffff */
[----:B------:R-:W-:Y:S05]  /*9840*/  BRA `(.L_x_227) ;  /* 0xffffffe400a47947 */ /* 0x000fea000383ffff */
.L_x_163:
[----:B0-----:R0:W1:Y:S02]  /*9850*/  SYNCS.PHASECHK.TRANS64.TRYWAIT P0, [R7+URZ], R4 ;  /* 0x00000004070075a7 */ /* 0x001064000800017f */
[----:B-1----:R-:W-:Y:S05]  /*9860*/  @!P0 NANOSLEEP.SYNCS 0x989680 ;  /* 0x009896800000895d */ /* 0x002fea0003900000 */
[----:B------:R-:W1:Y:S02]  /*9870*/  @!P0 SYNCS.PHASECHK.TRANS64 P0, [R7+URZ], R4 ;  /* 0x00000004070085a7 */ /* 0x000e64000800007f */
[----:B-1----:R-:W-:Y:S05]  /*9880*/  @!P0 BRA `(.L_x_163) ;  /* 0xfffffffc00f08947 */ /* 0x002fea000383ffff */
[----:B------:R-:W-:Y:S05]  /*9890*/  BRA `(.L_x_228) ;  /* 0xffffffe400b47947 */ /* 0x000fea000383ffff */
.L_x_164:
[----:B0-----:R0:W1:Y:S02]  /*98a0*/  SYNCS.PHASECHK.TRANS64.TRYWAIT P0, [R6+URZ], R5 ;  /* 0x00000005060075a7 */ /* 0x001064000800017f */
[----:B-1----:R-:W-:Y:S05]  /*98b0*/  @!P0 NANOSLEEP.SYNCS 0x989680 ;  /* 0x009896800000895d */ /* 0x002fea0003900000 */
[----:B------:R-:W1:Y:S02]  /*98c0*/  @!P0 SYNCS.PHASECHK.TRANS64 P0, [R6+URZ], R5 ;  /* 0x00000005060085a7 */ /* 0x000e64000800007f */
[----:B-1----:R-:W-:Y:S05]  /*98d0*/  @!P0 BRA `(.L_x_164) ;  /* 0xfffffffc00f08947 */ /* 0x002fea000383ffff */
[----:B------:R-:W-:Y:S05]  /*98e0*/  BRA `(.L_x_229) ;  /* 0xffffffe400c47947 */ /* 0x000fea000383ffff */
.L_x_165:
[----:B0-----:R0:W1:Y:S02]  /*98f0*/  SYNCS.PHASECHK.TRANS64.TRYWAIT P0, [R7+URZ], R4 ;  /* 0x00000004070075a7 */ /* 0x001064000800017f */
[----:B-1----:R-:W-:Y:S05]  /*9900*/  @!P0 NANOSLEEP.SYNCS 0x989680 ;  /* 0x009896800000895d */ /* 0x002fea0003900000 */
[----:B------:R-:W1:Y:S02]  /*9910*/  @!P0 SYNCS.PHASECHK.TRANS64 P0, [R7+URZ], R4 ;  /* 0x00000004070085a7 */ /* 0x000e64000800007f */
[----:B-1----:R-:W-:Y:S05]  /*9920*/  @!P0 BRA `(.L_x_165) ;  /* 0xfffffffc00f08947 */ /* 0x002fea000383ffff */
[----:B------:R-:W-:Y:S05]  /*9930*/  BRA `(.L_x_230) ;  /* 0xffffffe400d47947 */ /* 0x000fea000383ffff */
.L_x_166:
[----:B0-----:R0:W1:Y:S02]  /*9940*/  SYNCS.PHASECHK.TRANS64.TRYWAIT P0, [R6+URZ], R5 ;  /* 0x00000005060075a7 */ /* 0x001064000800017f */
[----:B-1----:R-:W-:Y:S05]  /*9950*/  @!P0 NANOSLEEP.SYNCS 0x989680 ;  /* 0x009896800000895d */ /* 0x002fea0003900000 */
[----:B------:R-:W1:Y:S02]  /*9960*/  @!P0 SYNCS.PHASECHK.TRANS64 P0, [R6+URZ], R5 ;  /* 0x00000005060085a7 */ /* 0x000e64000800007f */
[----:B-1----:R-:W-:Y:S05]  /*9970*/  @!P0 BRA `(.L_x_166) ;  /* 0xfffffffc00f08947 */ /* 0x002fea000383ffff */
[----:B------:R-:W-:Y:S05]  /*9980*/  BRA `(.L_x_231) ;  /* 0xffffffe400e47947 */ /* 0x000fea000383ffff */
.L_x_167:
[----:B0-----:R0:W1:Y:S02]  /*9990*/  SYNCS.PHASECHK.TRANS64.TRYWAIT P0, [R7+URZ], R4 ;  /* 0x00000004070075a7 */ /* 0x001064000800017f */
[----:B-1----:R-:W-:Y:S05]  /*99a0*/  @!P0 NANOSLEEP.SYNCS 0x989680 ;  /* 0x009896800000895d */ /* 0x002fea0003900000 */
[----:B------:R-:W1:Y:S02]  /*99b0*/  @!P0 SYNCS.PHASECHK.TRANS64 P0, [R7+URZ], R4 ;  /* 0x00000004070085a7 */ /* 0x000e64000800007f */
[----:B-1----:R-:W-:Y:S05]  /*99c0*/  @!P0 BRA `(.L_x_167) ;  /* 0xfffffffc00f08947 */ /* 0x002fea000383ffff */
[----:B------:R-:W-:Y:S05]  /*99d0*/  BRA `(.L_x_232) ;  /* 0xffffffe400f47947 */ /* 0x000fea000383ffff */
.L_x_168:
[----:B0-----:R0:W1:Y:S02]  /*99e0*/  SYNCS.PHASECHK.TRANS64.TRYWAIT P0, [R6+URZ], R5 ;  /* 0x00000005060075a7 */ /* 0x001064000800017f */
[----:B-1----:R-:W-:Y:S05]  /*99f0*/  @!P0 NANOSLEEP.SYNCS 0x989680 ;  /* 0x009896800000895d */ /* 0x002fea0003900000 */
[----:B------:R-:W1:Y:S02]  /*9a00*/  @!P0 SYNCS.PHASECHK.TRANS64 P0, [R6+URZ], R5 ;  /* 0x00000005060085a7 */ /* 0x000e64000800007f */
[----:B-1----:R-:W-:Y:S05]  /*9a10*/  @!P0 BRA `(.L_x_168) ;  /* 0xfffffffc00f08947 */ /* 0x002fea000383ffff */
[----:B------:R-:W-:Y:S05]  /*9a20*/  BRA `(.L_x_233) ;  /* 0xffffffe800047947 */ /* 0x000fea000383ffff */
.L_x_169:
[----:B0-----:R0:W1:Y:S02]  /*9a30*/  SYNCS.PHASECHK.TRANS64.TRYWAIT P0, [R7+URZ], R4 ;  /* 0x00000004070075a7 */ /* 0x001064000800017f */
[----:B-1----:R-:W-:Y:S05]  /*9a40*/  @!P0 NANOSLEEP.SYNCS 0x989680 ;  /* 0x009896800000895d */ /* 0x002fea0003900000 */
[----:B------:R-:W1:Y:S02]  /*9a50*/  @!P0 SYNCS.PHASECHK.TRANS64 P0, [R7+URZ], R4 ;  /* 0x00000004070085a7 */ /* 0x000e64000800007f */
[----:B-1----:R-:W-:Y:S05]  /*9a60*/  @!P0 BRA `(.L_x_169) ;  /* 0xfffffffc00f08947 */ /* 0x002fea000383ffff */
[----:B------:R-:W-:Y:S05]  /*9a70*/  BRA `(.L_x_234) ;  /* 0xffffffe800147947 */ /* 0x000fea000383ffff */
.L_x_170:
[----:B0-----:R0:W1:Y:S02]  /*9a80*/  SYNCS.PHASECHK.TRANS64.TRYWAIT P0, [R6+URZ], R5 ;  /* 0x00000005060075a7 */ /* 0x001064000800017f */
[----:B-1----:R-:W-:Y:S05]  /*9a90*/  @!P0 NANOSLEEP.SYNCS 0x989680 ;  /* 0x009896800000895d */ /* 0x002fea0003900000 */
[----:B------:R-:W1:Y:S02]  /*9aa0*/  @!P0 SYNCS.PHASECHK.TRANS64 P0, [R6+URZ], R5 ;  /* 0x00000005060085a7 */ /* 0x000e64000800007f */
[----:B-1----:R-:W-:Y:S05]  /*9ab0*/  @!P0 BRA `(.L_x_170) ;  /* 0xfffffffc00f08947 */ /* 0x002fea000383ffff */
[----:B------:R-:W-:Y:S05]  /*9ac0*/  BRA `(.L_x_235) ;  /* 0xffffffe800247947 */ /* 0x000fea000383ffff */
.L_x_171:
[----:B0-----:R0:W1:Y:S02]  /*9ad0*/  SYNCS.PHASECHK.TRANS64.TRYWAIT P0, [R7+URZ], R4 ;  /* 0x00000004070075a7 */ /* 0x001064000800017f */
[----:B-1----:R-:W-:Y:S05]  /*9ae0*/  @!P0 NANOSLEEP.SYNCS 0x989680 ;  /* 0x009896800000895d */ /* 0x002fea0003900000 */
[----:B------:R-:W1:Y:S02]  /*9af0*/  @!P0 SYNCS.PHASECHK.TRANS64 P0, [R7+URZ], R4 ;  /* 0x00000004070085a7 */ /* 0x000e64000800007f */
[----:B-1----:R-:W-:Y:S05]  /*9b00*/  @!P0 BRA `(.L_x_171) ;  /* 0xfffffffc00f08947 */ /* 0x002fea000383ffff */
[----:B------:R-:W-:Y:S05]  /*9b10*/  BRA `(.L_x_236) ;  /* 0xffffffe800347947 */ /* 0x000fea000383ffff */
.L_x_172:
[----:B0-----:R0:W1:Y:S02]  /*9b20*/  SYNCS.PHASECHK.TRANS64.TRYWAIT P0, [R6+URZ], R5 ;  /* 0x00000005060075a7 */ /* 0x001064000800017f */
[----:B-1----:R-:W-:Y:S05]  /*9b30*/  @!P0 NANOSLEEP.SYNCS 0x989680 ;  /* 0x009896800000895d */ /* 0x002fea0003900000 */
[----:B------:R-:W1:Y:S02]  /*9b40*/  @!P0 SYNCS.PHASECHK.TRANS64 P0, [R6+URZ], R5 ;  /* 0x00000005060085a7 */ /* 0x000e64000800007f */
[----:B-1----:R-:W-:Y:S05]  /*9b50*/  @!P0 BRA `(.L_x_172) ;  /* 0xfffffffc00f08947 */ /* 0x002fea000383ffff */
[----:B------:R-:W-:Y:S05]  /*9b60*/  BRA `(.L_x_237) ;  /* 0xffffffe800447947 */ /* 0x000fea000383ffff */
.L_x_173:
[----:B0-----:R0:W1:Y:S02]  /*9b70*/  SYNCS.PHASECHK.TRANS64.TRYWAIT P0, [R7+URZ], R4 ;  /* 0x00000004070075a7 */ /* 0x001064000800017f */
[----:B-1----:R-:W-:Y:S05]  /*9b80*/  @!P0 NANOSLEEP.SYNCS 0x989680 ;  /* 0x009896800000895d */ /* 0x002fea0003900000 */
[----:B------:R-:W1:Y:S02]  /*9b90*/  @!P0 SYNCS.PHASECHK.TRANS64 P0, [R7+URZ], R4 ;  /* 0x00000004070085a7 */ /* 0x000e64000800007f */
[----:B-1----:R-:W-:Y:S05]  /*9ba0*/  @!P0 BRA `(.L_x_173) ;  /* 0xfffffffc00f08947 */ /* 0x002fea000383ffff */
[----:B------:R-:W-:Y:S05]  /*9bb0*/  BRA `(.L_x_238) ;  /* 0xffffffe800547947 */ /* 0x000fea000383ffff */
.L_x_174:
[----:B0-----:R0:W1:Y:S02]  /*9bc0*/  SYNCS.PHASECHK.TRANS64.TRYWAIT P0, [R6+URZ], R5 ;  /* 0x00000005060075a7 */ /* 0x001064000800017f */
[----:B-1----:R-:W-:Y:S05]  /*9bd0*/  @!P0 NANOSLEEP.SYNCS 0x989680 ;  /* 0x009896800000895d */ /* 0x002fea0003900000 */
[----:B------:R-:W1:Y:S02]  /*9be0*/  @!P0 SYNCS.PHASECHK.TRANS64 P0, [R6+URZ], R5 ;  /* 0x00000005060085a7 */ /* 0x000e64000800007f */
[----:B-1----:R-:W-:Y:S05]  /*9bf0*/  @!P0 BRA `(.L_x_174) ;  /* 0xfffffffc00f08947 */ /* 0x002fea000383ffff */
[----:B------:R-:W-:Y:S05]  /*9c00*/  BRA `(.L_x_239) ;  /* 0xffffffe800647947 */ /* 0x000fea000383ffff */
.L_x_175:
[----:B0-----:R0:W1:Y:S02]  /*9c10*/  SYNCS.PHASECHK.TRANS64.TRYWAIT P0, [R7+URZ], R4 ;  /* 0x00000004070075a7 */ /* 0x001064000800017f */
[----:B-1----:R-:W-:Y:S05]  /*9c20*/  @!P0 NANOSLEEP.SYNCS 0x989680 ;  /* 0x009896800000895d */ /* 0x002fea0003900000 */
[----:B------:R-:W1:Y:S02]  /*9c30*/  @!P0 SYNCS.PHASECHK.TRANS64 P0, [R7+URZ], R4 ;  /* 0x00000004070085a7 */ /* 0x000e64000800007f */
[----:B-1----:R-:W-:Y:S05]  /*9c40*/  @!P0 BRA `(.L_x_175) ;  /* 0xfffffffc00f08947 */ /* 0x002fea000383ffff */
[----:B------:R-:W-:Y:S05]  /*9c50*/  BRA `(.L_x_240) ;  /* 0xffffffe800747947 */ /* 0x000fea000383ffff */
.L_x_176:
[----:B0-----:R0:W1:Y:S02]  /*9c60*/  SYNCS.PHASECHK.TRANS64.TRYWAIT P0, [R6+URZ], R5 ;  /* 0x00000005060075a7 */ /* 0x001064000800017f */
[----:B-1----:R-:W-:Y:S05]  /*9c70*/  @!P0 NANOSLEEP.SYNCS 0x989680 ;  /* 0x009896800000895d */ /* 0x002fea0003900000 */
[----:B------:R-:W1:Y:S02]  /*9c80*/  @!P0 SYNCS.PHASECHK.TRANS64 P0, [R6+URZ], R5 ;  /* 0x00000005060085a7 */ /* 0x000e64000800007f */
[----:B-1----:R-:W-:Y:S05]  /*9c90*/  @!P0 BRA `(.L_x_176) ;  /* 0xfffffffc00f08947 */ /* 0x002fea000383ffff */
[----:B------:R-:W-:Y:S05]  /*9ca0*/  BRA `(.L_x_241) ;  /* 0xffffffe800847947 */ /* 0x000fea000383ffff */
.L_x_177:
[----:B0-----:R0:W1:Y:S02]  /*9cb0*/  SYNCS.PHASECHK.TRANS64.TRYWAIT P0, [R7+URZ], R4 ;  /* 0x00000004070075a7 */ /* 0x001064000800017f */
[----:B-1----:R-:W-:Y:S05]  /*9cc0*/  @!P0 NANOSLEEP.SYNCS 0x989680 ;  /* 0x009896800000895d */ /* 0x002fea0003900000 */
[----:B------:R-:W1:Y:S02]  /*9cd0*/  @!P0 SYNCS.PHASECHK.TRANS64 P0, [R7+URZ], R4 ;  /* 0x00000004070085a7 */ /* 0x000e64000800007f */
[----:B-1----:R-:W-:Y:S05]  /*9ce0*/  @!P0 BRA `(.L_x_177) ;  /* 0xfffffffc00f08947 */ /* 0x002fea000383ffff */
[----:B------:R-:W-:Y:S05]  /*9cf0*/  BRA `(.L_x_242) ;  /* 0xffffffe800947947 */ /* 0x000fea000383ffff */
.L_x_178:
[----:B0-----:R0:W1:Y:S02]  /*9d00*/  SYNCS.PHASECHK.TRANS64.TRYWAIT P0, [R6+URZ], R5 ;  /* 0x00000005060075a7 */ /* 0x001064000800017f */
[----:B-1----:R-:W-:Y:S05]  /*9d10*/  @!P0 NANOSLEEP.SYNCS 0x989680 ;  /* 0x009896800000895d */ /* 0x002fea0003900000 */
[----:B------:R-:W1:Y:S02]  /*9d20*/  @!P0 SYNCS.PHASECHK.TRANS64 P0, [R6+URZ], R5 ;  /* 0x00000005060085a7 */ /* 0x000e64000800007f */
[----:B-1----:R-:W-:Y:S05]  /*9d30*/  @!P0 BRA `(.L_x_178) ;  /* 0xfffffffc00f08947 */ /* 0x002fea000383ffff */
[----:B------:R-:W-:Y:S05]  /*9d40*/  BRA `(.L_x_243) ;  /* 0xffffffe800a47947 */ /* 0x000fea000383ffff */
.L_x_179:
[----:B0-----:R0:W1:Y:S02]  /*9d50*/  SYNCS.PHASECHK.TRANS64.TRYWAIT P0, [R7+URZ], R4 ;  /* 0x00000004070075a7 */ /* 0x001064000800017f */
[----:B-1----:R-:W-:Y:S05]  /*9d60*/  @!P0 NANOSLEEP.SYNCS 0x989680 ;  /* 0x009896800000895d */ /* 0x002fea0003900000 */
[----:B------:R-:W1:Y:S02]  /*9d70*/  @!P0 SYNCS.PHASECHK.TRANS64 P0, [R7+URZ], R4 ;  /* 0x00000004070085a7 */ /* 0x000e64000800007f */
[----:B-1----:R-:W-:Y:S05]  /*9d80*/  @!P0 BRA `(.L_x_179) ;  /* 0xfffffffc00f08947 */ /* 0x002fea000383ffff */
[----:B------:R-:W-:Y:S05]  /*9d90*/  BRA `(.L_x_244) ;  /* 0xffffffe800b47947 */ /* 0x000fea000383ffff */
.L_x_180:
[----:B0-----:R0:W1:Y:S02]  /*9da0*/  SYNCS.PHASECHK.TRANS64.TRYWAIT P0, [R6+URZ], R5 ;  /* 0x00000005060075a7 */ /* 0x001064000800017f */
[----:B-1----:R-:W-:Y:S05]  /*9db0*/  @!P0 NANOSLEEP.SYNCS 0x989680 ;  /* 0x009896800000895d */ /* 0x002fea0003900000 */
[----:B------:R-:W1:Y:S02]  /*9dc0*/  @!P0 SYNCS.PHASECHK.TRANS64 P0, [R6+URZ], R5 ;  /* 0x00000005060085a7 */ /* 0x000e64000800007f */
[----:B-1----:R-:W-:Y:S05]  /*9dd0*/  @!P0 BRA `(.L_x_180) ;  /* 0xfffffffc00f08947 */ /* 0x002fea000383ffff */
[----:B------:R-:W-:Y:S05]  /*9de0*/  BRA `(.L_x_245) ;  /* 0xffffffe800c47947 */ /* 0x000fea000383ffff */
.L_x_181:
[----:B0-----:R0:W1:Y:S02]  /*9df0*/  SYNCS.PHASECHK.TRANS64.TRYWAIT P0, [R7+URZ], R4 ;  /* 0x00000004070075a7 */ /* 0x001064000800017f */
[----:B-1----:R-:W-:Y:S05]  /*9e00*/  @!P0 NANOSLEEP.SYNCS 0x989680 ;  /* 0x009896800000895d */ /* 0x002fea0003900000 */
[----:B------:R-:W1:Y:S02]  /*9e10*/  @!P0 SYNCS.PHASECHK.TRANS64 P0, [R7+URZ], R4 ;  /* 0x00000004070085a7 */ /* 0x000e64000800007f */
[----:B-1----:R-:W-:Y:S05]  /*9e20*/  @!P0 BRA `(.L_x_181) ;  /* 0xfffffffc00f08947 */ /* 0x002fea000383ffff */
[----:B------:R-:W-:Y:S05]  /*9e30*/  BRA `(.L_x_246) ;  /* 0xffffffe800d47947 */ /* 0x000fea000383ffff */
.L_x_182:
[----:B-1----:R1:W2:Y:S02]  /*9e40*/  SYNCS.PHASECHK.TRANS64.TRYWAIT P0, [R6+URZ], R5 ;  /* 0x00000005060075a7 */ /* 0x0022a4000800017f */
[----:B--2---:R-:W-:Y:S05]  /*9e50*/  @!P0 NANOSLEEP.SYNCS 0x989680 ;  /* 0x009896800000895d */ /* 0x004fea0003900000 */
[----:B------:R-:W2:Y:S02]  /*9e60*/  @!P0 SYNCS.PHASECHK.TRANS64 P0, [R6+URZ], R5 ;  /* 0x00000005060085a7 */ /* 0x000ea4000800007f */
[----:B--2---:R-:W-:Y:S05]  /*9e70*/  @!P0 BRA `(.L_x_182) ;  /* 0xfffffffc00f08947 */ /* 0x004fea000383ffff */
[----:B------:R-:W-:Y:S05]  /*9e80*/  BRA `(.L_x_247) ;  /* 0xffffffe800dc7947 */ /* 0x000fea000383ffff */
.L_x_248:
[----:B------:R-:W-:-:S00]  /*9e90*/  BRA `(.L_x_248) ;  /* 0xfffffffc00fc7947 */ /* 0x000fc0000383ffff */
[----:B------:R-:W-:-:S00]  /*9ea0*/  NOP ;  /* 0x0000000000007918 */ /* 0x000fc00000000000 */
        /* <DEDUP_REMOVED lines=13> */
.L_x_249:


//--------------------- .nv.shared._ZN7cutlass13device_kernelINS_4gemm6kernel13GemmUniversalIN4cute5tupleIJiiiiEEENS1_10collective13CollectiveMmaINS1_37MainloopSm90TmaGmmaWarpSpecializedFP8ILi56ENS5_IJNS4_1CILi8EEENSA_ILi1EEESC_EEENS1_32KernelTmaWarpSpecializedPingpongEEENS5_IJNSA_ILi64EEESG_NSA_ILi32EEEEEENS_12float_e5m2_tENS5_IJlSC_lEEESJ_SK_NS4_8TiledMMAINS4_8MMA_AtomIJNS4_4SM904GMMA30MMA_64x64x32_F32E5M2E5M2_SS_TNILNSO_7ScaleInE1ELSQ_1EEEEEENS4_6LayoutINS5_IJSC_SC_SC_EEENS5_IJNSA_ILi0EEESV_SV_EEEEENS5_IJNS4_10UnderscoreESY_SY_EEEEENS4_13SM90_TMA_LOADENS4_14ComposedLayoutINS4_7SwizzleILi1ELi4ELi3EEENS4_18smem_ptr_flag_bitsILi8EEENST_INS5_IJSB_SH_EEENS5_IJSH_SC_EEEEEEEvNS4_8identityENS4_23SM90_TMA_LOAD_MULTICASTES1A_vS1B_EENS_8epilogue10collective6detail29Sm90TmaWarpSpecializedAdapterINS1F_15DefaultEpilogueISJ_SK_SK_NS1E_6thread17LinearCombinationISJ_Li1EffLNS1J_9ScaleType4KindE0ELNS_15FloatRoundStyleE2ESJ_EENS1_15EpilogueDefaultEEEEEvvEEEEvNT_6ParamsE --------------------------
	.section	.nv.shared._ZN7cutlass13device_kernelINS_4gemm6kernel13GemmUniversalIN4cute5tupleIJiiiiEEENS1_10collective13CollectiveMmaINS1_37MainloopSm90TmaGmmaWarpSpecializedFP8ILi56ENS5_IJNS4_1CILi8EEENSA_ILi1EEESC_EEENS1_32KernelTmaWarpSpecializedPingpongEEENS5_IJNSA_ILi64EEESG_NSA_ILi32EEEEEENS_12float_e5m2_tENS5_IJlSC_lEEESJ_SK_NS4_8TiledMMAINS4_8MMA_AtomIJNS4_4SM904GMMA30MMA_64x64x32_F32E5M2E5M2_SS_TNILNSO_7ScaleInE1ELSQ_1EEEEEENS4_6LayoutINS5_IJSC_SC_SC_EEENS5_IJNSA_ILi0EEESV_SV_EEEEENS5_IJNS4_10UnderscoreESY_SY_EEEEENS4_13SM90_TMA_LOADENS4_14ComposedLayoutINS4_7SwizzleILi1ELi4ELi3EEENS4_18smem_ptr_flag_bitsILi8EEENST_INS5_IJSB_SH_EEENS5_IJSH_SC_EEEEEEEvNS4_8identityENS4_23SM90_TMA_LOAD_MULTICASTES1A_vS1B_EENS_8epilogue10collective6detail29Sm90TmaWarpSpecializedAdapterINS1F_15DefaultEpilogueISJ_SK_SK_NS1E_6thread17LinearCombinationISJ_Li1EffLNS1J_9ScaleType4KindE0ELNS_15FloatRoundStyleE2ESJ_EENS1_15EpilogueDefaultEEEEEvvEEEEvNT_6ParamsE,"aw",@nobits
	.sectionflags	@""
	.align	16
	.zero		1024


//--------------------- .nv.shared.reserved.0     --------------------------
	.section	.nv.shared.reserved.0,"aw",@nobits
	.weak		__nv_reservedSMEM_offset_0_alias
	.size		__nv_reservedSMEM_offset_0_alias, 0, 0
	.other		__nv_reservedSMEM_offset_0_alias,@"STO_CUDA_RESERVED_SHARED STV_DEFAULT"
__nv_reservedSMEM_offset_0_alias:
	.zero		0


//--------------------- .nv.global                --------------------------
	.section	.nv.global,"aw",@nobits
.nv.global:
	.type		_ZN40_INTERNAL_0b6b8b72_4_k_cu_da2ce670_255724cute1_E,@object
	.size		_ZN40_INTERNAL_0b6b8b72_4_k_cu_da2ce670_255724cute1_E,(_ZN40_INTERNAL_0b6b8b72_4_k_cu_da2ce670_255724cuda3std3__45__cpo6cbeginE - _ZN40_INTERNAL_0b6b8b72_4_k_cu_da2ce670_255724cute1_E)
_ZN40_INTERNAL_0b6b8b72_4_k_cu_da2ce670_255724cute1_E:
	.zero		1
	.type		_ZN40_INTERNAL_0b6b8b72_4_k_cu_da2ce670_255724cuda3std3__45__cpo6cbeginE,@object
	.size		_ZN40_INTERNAL_0b6b8b72_4_k_cu_da2ce670_255724cuda3std3__45__cpo6cbeginE,(_ZN40_INTERNAL_0b6b8b72_4_k_cu_da2ce670_255724cuda3std3__48in_placeE - _ZN40_INTERNAL_0b6b8b72_4_k_cu_da2ce670_255724cuda3std3__45__cpo6cbeginE)
_ZN40_INTERNAL_0b6b8b72_4_k_cu_da2ce670_255724cuda3std3__45__cpo6cbeginE:
	.zero		1
	.type		_ZN40_INTERNAL_0b6b8b72_4_k_cu_da2ce670_255724cuda3std3__48in_placeE,@object
	.size		_ZN40_INTERNAL_0b6b8b72_4_k_cu_da2ce670_255724cuda3std3__48in_placeE,(_ZN40_INTERNAL_0b6b8b72_4_k_cu_da2ce670_255724cuda3std6ranges3__45__cpo9iter_moveE - _ZN40_INTERNAL_0b6b8b72_4_k_cu_da2ce670_255724cuda3std3__48in_placeE)
_ZN40_INTERNAL_0b6b8b72_4_k_cu_da2ce670_255724cuda3std3__48in_placeE:
	.zero		1
	.type		_ZN40_INTERNAL_0b6b8b72_4_k_cu_da2ce670_255724cuda3std6ranges3__45__cpo9iter_moveE,@object
	.size		_ZN40_INTERNAL_0b6b8b72_4_k_cu_da2ce670_255724cuda3std6ranges3__45__cpo9iter_moveE,(_ZN40_INTERNAL_0b6b8b72_4_k_cu_da2ce670_255724cuda3std3__45__cpo5beginE - _ZN40_INTERNAL_0b6b8b72_4_k_cu_da2ce670_255724cuda3std6ranges3__45__cpo9iter_moveE)
_ZN40_INTERNAL_0b6b8b72_4_k_cu_da2ce670_255724cuda3std6ranges3__45__cpo9iter_moveE:
	.zero		1
	.type		_ZN40_INTERNAL_0b6b8b72_4_k_cu_da2ce670_255724cuda3std3__45__cpo5beginE,@object
	.size		_ZN40_INTERNAL_0b6b8b72_4_k_cu_da2ce670_255724cuda3std3__45__cpo5beginE,(_ZN40_INTERNAL_0b6b8b72_4_k_cu_da2ce670_255724cuda3std3__442_GLOBAL__N__0b6b8b72_4_k_cu_da2ce670_255726ignoreE - _ZN40_INTERNAL_0b6b8b72_4_k_cu_da2ce670_255724cuda3std3__45__cpo5beginE)
_ZN40_INTERNAL_0b6b8b72_4_k_cu_da2ce670_255724cuda3std3__45__cpo5beginE:
	.zero		1
	.type		_ZN40_INTERNAL_0b6b8b72_4_k_cu_da2ce670_255724cuda3std3__442_GLOBAL__N__0b6b8b72_4_k_cu_da2ce670_255726ignoreE,@object
	.size		_ZN40_INTERNAL_0b6b8b72_4_k_cu_da2ce670_255724cuda3std3__442_GLOBAL__N__0b6b8b72_4_k_cu_da2ce670_255726ignoreE,(_ZN40_INTERNAL_0b6b8b72_4_k_cu_da2ce670_255724cute7productE - _ZN40_INTERNAL_0b6b8b72_4_k_cu_da2ce670_255724cuda3std3__442_GLOBAL__N__0b6b8b72_4_k_cu_da2ce670_255726ignoreE)
_ZN40_INTERNAL_0b6b8b72_4_k_cu_da2ce670_255724cuda3std3__442_GLOBAL__N__0b6b8b72_4_k_cu_da2ce670_255726ignoreE:
	.zero		1
	.type		_ZN40_INTERNAL_0b6b8b72_4_k_cu_da2ce670_255724cute7productE,@object
	.size		_ZN40_INTERNAL_0b6b8b72_4_k_cu_da2ce670_255724cute7productE,(_ZN40_INTERNAL_0b6b8b72_4_k_cu_da2ce670_255724cuda3std3__45__cpo3endE - _ZN40_INTERNAL_0b6b8b72_4_k_cu_da2ce670_255724cute7productE)
_ZN40_INTERNAL_0b6b8b72_4_k_cu_da2ce670_255724cute7productE:
	.zero		1
	.type		_ZN40_INTERNAL_0b6b8b72_4_k_cu_da2ce670_255724cuda3std3__45__cpo3endE,@object
	.size		_ZN40_INTERNAL_0b6b8b72_4_k_cu_da2ce670_255724cuda3std3__45__cpo3endE,(_ZN40_INTERNAL_0b6b8b72_4_k_cu_da2ce670_255724cuda3std3__419piecewise_constructE - _ZN40_INTERNAL_0b6b8b72_4_k_cu_da2ce670_255724cuda3std3__45__cpo3endE)
_ZN40_INTERNAL_0b6b8b72_4_k_cu_da2ce670_255724cuda3std3__45__cpo3endE:
	.zero		1
	.type		_ZN40_INTERNAL_0b6b8b72_4_k_cu_da2ce670_255724cuda3std3__419piecewise_constructE,@object
	.size		_ZN40_INTERNAL_0b6b8b72_4_k_cu_da2ce670_255724cuda3std3__419piecewise_constructE,(_ZN40_INTERNAL_0b6b8b72_4_k_cu_da2ce670_255724cuda3std3__45__cpo4cendE - _ZN40_INTERNAL_0b6b8b72_4_k_cu_da2ce670_255724cuda3std3__419piecewise_constructE)
_ZN40_INTERNAL_0b6b8b72_4_k_cu_da2ce670_255724cuda3std3__419piecewise_constructE:
	.zero		1
	.type		_ZN40_INTERNAL_0b6b8b72_4_k_cu_da2ce670_255724cuda3std3__45__cpo4cendE,@object
	.size		_ZN40_INTERNAL_0b6b8b72_4_k_cu_da2ce670_255724cuda3std3__45__cpo4cendE,(_ZN40_INTERNAL_0b6b8b72_4_k_cu_da2ce670_255724cuda3std6ranges3__45__cpo4swapE - _ZN40_INTERNAL_0b6b8b72_4_k_cu_da2ce670_255724cuda3std3__45__cpo4cendE)
_ZN40_INTERNAL_0b6b8b72_4_k_cu_da2ce670_255724cuda3std3__45__cpo4cendE:
	.zero		1
	.type		_ZN40_INTERNAL_0b6b8b72_4_k_cu_da2ce670_255724cuda3std6ranges3__45__cpo4swapE,@object
	.size		_ZN40_INTERNAL_0b6b8b72_4_k_cu_da2ce670_255724cuda3std6ranges3__45__cpo4swapE,(.L_7 - _ZN40_INTERNAL_0b6b8b72_4_k_cu_da2ce670_255724cuda3std6ranges3__45__cpo4swapE)
_ZN40_INTERNAL_0b6b8b72_4_k_cu_da2ce670_255724cuda3std6ranges3__45__cpo4swapE:
	.zero		1
.L_7:


//--------------------- .nv.constant0._ZN7cutlass13device_kernelINS_4gemm6kernel13GemmUniversalIN4cute5tupleIJiiiiEEENS1_10collective13CollectiveMmaINS1_37MainloopSm90TmaGmmaWarpSpecializedFP8ILi56ENS5_IJNS4_1CILi8EEENSA_ILi1EEESC_EEENS1_32KernelTmaWarpSpecializedPingpongEEENS5_IJNSA_ILi64EEESG_NSA_ILi32EEEEEENS_12float_e5m2_tENS5_IJlSC_lEEESJ_SK_NS4_8TiledMMAINS4_8MMA_AtomIJNS4_4SM904GMMA30MMA_64x64x32_F32E5M2E5M2_SS_TNILNSO_7ScaleInE1ELSQ_1EEEEEENS4_6LayoutINS5_IJSC_SC_SC_EEENS5_IJNSA_ILi0EEESV_SV_EEEEENS5_IJNS4_10UnderscoreESY_SY_EEEEENS4_13SM90_TMA_LOADENS4_14ComposedLayoutINS4_7SwizzleILi1ELi4ELi3EEENS4_18smem_ptr_flag_bitsILi8EEENST_INS5_IJSB_SH_EEENS5_IJSH_SC_EEEEEEEvNS4_8identityENS4_23SM90_TMA_LOAD_MULTICASTES1A_vS1B_EENS_8epilogue10collective6detail29Sm90TmaWarpSpecializedAdapterINS1F_15DefaultEpilogueISJ_SK_SK_NS1E_6thread17LinearCombinationISJ_Li1EffLNS1J_9ScaleType4KindE0ELNS_15FloatRoundStyleE2ESJ_EENS1_15EpilogueDefaultEEEEEvvEEEEvNT_6ParamsE --------------------------
	.section	.nv.constant0._ZN7cutlass13device_kernelINS_4gemm6kernel13GemmUniversalIN4cute5tupleIJiiiiEEENS1_10collective13CollectiveMmaINS1_37MainloopSm90TmaGmmaWarpSpecializedFP8ILi56ENS5_IJNS4_1CILi8EEENSA_ILi1EEESC_EEENS1_32KernelTmaWarpSpecializedPingpongEEENS5_IJNSA_ILi64EEESG_NSA_ILi32EEEEEENS_12float_e5m2_tENS5_IJlSC_lEEESJ_SK_NS4_8TiledMMAINS4_8MMA_AtomIJNS4_4SM904GMMA30MMA_64x64x32_F32E5M2E5M2_SS_TNILNSO_7ScaleInE1ELSQ_1EEEEEENS4_6LayoutINS5_IJSC_SC_SC_EEENS5_IJNSA_ILi0EEESV_SV_EEEEENS5_IJNS4_10UnderscoreESY_SY_EEEEENS4_13SM90_TMA_LOADENS4_14ComposedLayoutINS4_7SwizzleILi1ELi4ELi3EEENS4_18smem_ptr_flag_bitsILi8EEENST_INS5_IJSB_SH_EEENS5_IJSH_SC_EEEEEEEvNS4_8identityENS4_23SM90_TMA_LOAD_MULTICASTES1A_vS1B_EENS_8epilogue10collective6detail29Sm90TmaWarpSpecializedAdapterINS1F_15DefaultEpilogueISJ_SK_SK_NS1E_6thread17LinearCombinationISJ_Li1EffLNS1J_9ScaleType4KindE0ELNS_15FloatRoundStyleE2ESJ_EENS1_15EpilogueDefaultEEEEEvvEEEEvNT_6ParamsE,"a",@progbits
	.sectionflags	@""
	.align	4
.nv.constant0._ZN7cutlass13device_kernelINS_4gemm6kernel13GemmUniversalIN4cute5tupleIJiiiiEEENS1_10collective13CollectiveMmaINS1_37MainloopSm90TmaGmmaWarpSpecializedFP8ILi56ENS5_IJNS4_1CILi8EEENSA_ILi1EEESC_EEENS1_32KernelTmaWarpSpecializedPingpongEEENS5_IJNSA_ILi64EEESG_NSA_ILi32EEEEEENS_12float_e5m2_tENS5_IJlSC_lEEESJ_SK_NS4_8TiledMMAINS4_8MMA_AtomIJNS4_4SM904GMMA30MMA_64x64x32_F32E5M2E5M2_SS_TNILNSO_7ScaleInE1ELSQ_1EEEEEENS4_6LayoutINS5_IJSC_SC_SC_EEENS5_IJNSA_ILi0EEESV_SV_EEEEENS5_IJNS4_10UnderscoreESY_SY_EEEEENS4_13SM90_TMA_LOADENS4_14ComposedLayoutINS4_7SwizzleILi1ELi4ELi3EEENS4_18smem_ptr_flag_bitsILi8EEENST_INS5_IJSB_SH_EEENS5_IJSH_SC_EEEEEEEvNS4_8identityENS4_23SM90_TMA_LOAD_MULTICASTES1A_vS1B_EENS_8epilogue10collective6detail29Sm90TmaWarpSpecializedAdapterINS1F_15DefaultEpilogueISJ_SK_SK_NS1E_6thread17LinearCombinationISJ_Li1EffLNS1J_9ScaleType4KindE0ELNS_15FloatRoundStyleE2ESJ_EENS1_15EpilogueDefaultEEEEEvvEEEEvNT_6ParamsE:
	.zero		1664


//--------------------- SYMBOLS --------------------------

	.type		.nv.reservedSmem.offset0,@object
	.size		.nv.reservedSmem.offset0,0x4
